//
// Generated by NVIDIA NVVM Compiler
//
// Compiler Build ID: CL-36424714
// Cuda compilation tools, release 13.0, V13.0.88
// Based on NVVM 20.0.0
//

.version 9.0
.target sm_100
.address_size 64

	// .globl	_Z21generateRandomNumbersPfiy
.global .align 4 .b8 precalc_xorwow_matrix[102400];
.global .align 4 .b8 precalc_xorwow_offset_matrix[102400];
.global .align 4 .b8 mrg32k3aM1[2304];
.global .align 4 .b8 mrg32k3aM2[2304];
.global .align 4 .b8 mrg32k3aM1SubSeq[2016];
.global .align 4 .b8 mrg32k3aM2SubSeq[2016];
.global .align 4 .b8 mrg32k3aM1Seq[2304];
.global .align 4 .b8 mrg32k3aM2Seq[2304];
.const .align 8 .b8 __cr_lgamma_table[72];

.visible .entry _Z21generateRandomNumbersPfiy(
	.param .u64 .ptr .align 1 _Z21generateRandomNumbersPfiy_param_0,
	.param .u32 _Z21generateRandomNumbersPfiy_param_1,
	.param .u64 _Z21generateRandomNumbersPfiy_param_2
)
{
	.local .align 8 .b8 	__local_depot0[48];
	.reg .b64 	%SP;
	.reg .b64 	%SPL;
	.reg .pred 	%p<63>;
	.reg .b32 	%r<1198>;
	.reg .b32 	%f<3>;
	.reg .b64 	%rd<28>;

	mov.u64 	%SPL, __local_depot0;
	ld.param.u64 	%rd10, [_Z21generateRandomNumbersPfiy_param_0];
	ld.param.u64 	%rd11, [_Z21generateRandomNumbersPfiy_param_2];
	add.u64 	%rd1, %SPL, 0;
	mov.u32 	%r540, %tid.x;
	mov.u32 	%r541, %ctaid.x;
	mov.u32 	%r542, %ntid.x;
	mad.lo.s32 	%r543, %r541, %r542, %r540;
	cvt.s64.s32 	%rd2, %r543;
	cvt.u32.u64 	%r544, %rd11;
	xor.b32  	%r545, %r544, -1429050551;
	mul.lo.s32 	%r546, %r545, 1099087573;
	{ .reg .b32 tmp; mov.b64 {tmp, %r547}, %rd11; }
	xor.b32  	%r548, %r547, -136515619;
	mul.lo.s32 	%r549, %r548, -1703105765;
	add.s32 	%r550, %r546, %r549;
	add.s32 	%r1, %r550, 6615241;
	add.s32 	%r934, %r546, 123456789;
	st.local.v2.u32 	[%rd1], {%r1, %r934};
	xor.b32  	%r551, %r546, 362436069;
	add.s32 	%r552, %r549, 521288629;
	st.local.v2.u32 	[%rd1+8], {%r551, %r552};
	xor.b32  	%r553, %r549, 88675123;
	add.s32 	%r930, %r546, 5783321;
	st.local.v2.u32 	[%rd1+16], {%r553, %r930};
	setp.eq.s32 	%p1, %r543, 0;
	@%p1 bra 	$L__BB0_115;
	mov.b32 	%r917, 0;
	mov.u64 	%rd27, %rd2;
$L__BB0_2:
	mov.u64 	%rd3, %rd27;
	and.b64  	%rd4, %rd3, 3;
	setp.eq.s64 	%p2, %rd4, 0;
	@%p2 bra 	$L__BB0_114;
	mul.wide.u32 	%rd13, %r917, 3200;
	mov.u64 	%rd14, precalc_xorwow_matrix;
	add.s64 	%rd5, %rd14, %rd13;
	mov.b32 	%r930, 0;
	mov.u32 	%r931, %r930;
	mov.u32 	%r932, %r930;
	mov.u32 	%r933, %r930;
	mov.u32 	%r934, %r930;
	mov.u32 	%r923, %r930;
$L__BB0_4:
	mul.wide.u32 	%rd15, %r923, 4;
	add.s64 	%rd16, %rd1, %rd15;
	ld.local.u32 	%r13, [%rd16+4];
	shl.b32 	%r14, %r923, 5;
	mov.b32 	%r929, 0;
$L__BB0_5:
	.pragma "nounroll";
	shr.u32 	%r557, %r13, %r929;
	and.b32  	%r558, %r557, 1;
	setp.eq.b32 	%p3, %r558, 1;
	not.pred 	%p4, %p3;
	add.s32 	%r559, %r14, %r929;
	mul.lo.s32 	%r560, %r559, 5;
	mul.wide.u32 	%rd17, %r560, 4;
	add.s64 	%rd6, %rd5, %rd17;
	@%p4 bra 	$L__BB0_7;
	ld.global.u32 	%r561, [%rd6];
	xor.b32  	%r934, %r934, %r561;
	ld.global.u32 	%r562, [%rd6+4];
	xor.b32  	%r933, %r933, %r562;
	ld.global.u32 	%r563, [%rd6+8];
	xor.b32  	%r932, %r932, %r563;
	ld.global.u32 	%r564, [%rd6+12];
	xor.b32  	%r931, %r931, %r564;
	ld.global.u32 	%r565, [%rd6+16];
	xor.b32  	%r930, %r930, %r565;
$L__BB0_7:
	and.b32  	%r567, %r557, 2;
	setp.eq.s32 	%p5, %r567, 0;
	@%p5 bra 	$L__BB0_9;
	ld.global.u32 	%r568, [%rd6+20];
	xor.b32  	%r934, %r934, %r568;
	ld.global.u32 	%r569, [%rd6+24];
	xor.b32  	%r933, %r933, %r569;
	ld.global.u32 	%r570, [%rd6+28];
	xor.b32  	%r932, %r932, %r570;
	ld.global.u32 	%r571, [%rd6+32];
	xor.b32  	%r931, %r931, %r571;
	ld.global.u32 	%r572, [%rd6+36];
	xor.b32  	%r930, %r930, %r572;
$L__BB0_9:
	and.b32  	%r574, %r557, 4;
	setp.eq.s32 	%p6, %r574, 0;
	@%p6 bra 	$L__BB0_11;
	ld.global.u32 	%r575, [%rd6+40];
	xor.b32  	%r934, %r934, %r575;
	ld.global.u32 	%r576, [%rd6+44];
	xor.b32  	%r933, %r933, %r576;
	ld.global.u32 	%r577, [%rd6+48];
	xor.b32  	%r932, %r932, %r577;
	ld.global.u32 	%r578, [%rd6+52];
	xor.b32  	%r931, %r931, %r578;
	ld.global.u32 	%r579, [%rd6+56];
	xor.b32  	%r930, %r930, %r579;
$L__BB0_11:
	and.b32  	%r581, %r557, 8;
	setp.eq.s32 	%p7, %r581, 0;
	@%p7 bra 	$L__BB0_13;
	ld.global.u32 	%r582, [%rd6+60];
	xor.b32  	%r934, %r934, %r582;
	ld.global.u32 	%r583, [%rd6+64];
	xor.b32  	%r933, %r933, %r583;
	ld.global.u32 	%r584, [%rd6+68];
	xor.b32  	%r932, %r932, %r584;
	ld.global.u32 	%r585, [%rd6+72];
	xor.b32  	%r931, %r931, %r585;
	ld.global.u32 	%r586, [%rd6+76];
	xor.b32  	%r930, %r930, %r586;
$L__BB0_13:
	and.b32  	%r588, %r557, 16;
	setp.eq.s32 	%p8, %r588, 0;
	@%p8 bra 	$L__BB0_15;
	ld.global.u32 	%r589, [%rd6+80];
	xor.b32  	%r934, %r934, %r589;
	ld.global.u32 	%r590, [%rd6+84];
	xor.b32  	%r933, %r933, %r590;
	ld.global.u32 	%r591, [%rd6+88];
	xor.b32  	%r932, %r932, %r591;
	ld.global.u32 	%r592, [%rd6+92];
	xor.b32  	%r931, %r931, %r592;
	ld.global.u32 	%r593, [%rd6+96];
	xor.b32  	%r930, %r930, %r593;
$L__BB0_15:
	and.b32  	%r595, %r557, 32;
	setp.eq.s32 	%p9, %r595, 0;
	@%p9 bra 	$L__BB0_17;
	ld.global.u32 	%r596, [%rd6+100];
	xor.b32  	%r934, %r934, %r596;
	ld.global.u32 	%r597, [%rd6+104];
	xor.b32  	%r933, %r933, %r597;
	ld.global.u32 	%r598, [%rd6+108];
	xor.b32  	%r932, %r932, %r598;
	ld.global.u32 	%r599, [%rd6+112];
	xor.b32  	%r931, %r931, %r599;
	ld.global.u32 	%r600, [%rd6+116];
	xor.b32  	%r930, %r930, %r600;
$L__BB0_17:
	and.b32  	%r602, %r557, 64;
	setp.eq.s32 	%p10, %r602, 0;
	@%p10 bra 	$L__BB0_19;
	ld.global.u32 	%r603, [%rd6+120];
	xor.b32  	%r934, %r934, %r603;
	ld.global.u32 	%r604, [%rd6+124];
	xor.b32  	%r933, %r933, %r604;
	ld.global.u32 	%r605, [%rd6+128];
	xor.b32  	%r932, %r932, %r605;
	ld.global.u32 	%r606, [%rd6+132];
	xor.b32  	%r931, %r931, %r606;
	ld.global.u32 	%r607, [%rd6+136];
	xor.b32  	%r930, %r930, %r607;
$L__BB0_19:
	and.b32  	%r609, %r557, 128;
	setp.eq.s32 	%p11, %r609, 0;
	@%p11 bra 	$L__BB0_21;
	ld.global.u32 	%r610, [%rd6+140];
	xor.b32  	%r934, %r934, %r610;
	ld.global.u32 	%r611, [%rd6+144];
	xor.b32  	%r933, %r933, %r611;
	ld.global.u32 	%r612, [%rd6+148];
	xor.b32  	%r932, %r932, %r612;
	ld.global.u32 	%r613, [%rd6+152];
	xor.b32  	%r931, %r931, %r613;
	ld.global.u32 	%r614, [%rd6+156];
	xor.b32  	%r930, %r930, %r614;
$L__BB0_21:
	and.b32  	%r616, %r557, 256;
	setp.eq.s32 	%p12, %r616, 0;
	@%p12 bra 	$L__BB0_23;
	ld.global.u32 	%r617, [%rd6+160];
	xor.b32  	%r934, %r934, %r617;
	ld.global.u32 	%r618, [%rd6+164];
	xor.b32  	%r933, %r933, %r618;
	ld.global.u32 	%r619, [%rd6+168];
	xor.b32  	%r932, %r932, %r619;
	ld.global.u32 	%r620, [%rd6+172];
	xor.b32  	%r931, %r931, %r620;
	ld.global.u32 	%r621, [%rd6+176];
	xor.b32  	%r930, %r930, %r621;
$L__BB0_23:
	and.b32  	%r623, %r557, 512;
	setp.eq.s32 	%p13, %r623, 0;
	@%p13 bra 	$L__BB0_25;
	ld.global.u32 	%r624, [%rd6+180];
	xor.b32  	%r934, %r934, %r624;
	ld.global.u32 	%r625, [%rd6+184];
	xor.b32  	%r933, %r933, %r625;
	ld.global.u32 	%r626, [%rd6+188];
	xor.b32  	%r932, %r932, %r626;
	ld.global.u32 	%r627, [%rd6+192];
	xor.b32  	%r931, %r931, %r627;
	ld.global.u32 	%r628, [%rd6+196];
	xor.b32  	%r930, %r930, %r628;
$L__BB0_25:
	and.b32  	%r630, %r557, 1024;
	setp.eq.s32 	%p14, %r630, 0;
	@%p14 bra 	$L__BB0_27;
	ld.global.u32 	%r631, [%rd6+200];
	xor.b32  	%r934, %r934, %r631;
	ld.global.u32 	%r632, [%rd6+204];
	xor.b32  	%r933, %r933, %r632;
	ld.global.u32 	%r633, [%rd6+208];
	xor.b32  	%r932, %r932, %r633;
	ld.global.u32 	%r634, [%rd6+212];
	xor.b32  	%r931, %r931, %r634;
	ld.global.u32 	%r635, [%rd6+216];
	xor.b32  	%r930, %r930, %r635;
$L__BB0_27:
	and.b32  	%r637, %r557, 2048;
	setp.eq.s32 	%p15, %r637, 0;
	@%p15 bra 	$L__BB0_29;
	ld.global.u32 	%r638, [%rd6+220];
	xor.b32  	%r934, %r934, %r638;
	ld.global.u32 	%r639, [%rd6+224];
	xor.b32  	%r933, %r933, %r639;
	ld.global.u32 	%r640, [%rd6+228];
	xor.b32  	%r932, %r932, %r640;
	ld.global.u32 	%r641, [%rd6+232];
	xor.b32  	%r931, %r931, %r641;
	ld.global.u32 	%r642, [%rd6+236];
	xor.b32  	%r930, %r930, %r642;
$L__BB0_29:
	and.b32  	%r644, %r557, 4096;
	setp.eq.s32 	%p16, %r644, 0;
	@%p16 bra 	$L__BB0_31;
	ld.global.u32 	%r645, [%rd6+240];
	xor.b32  	%r934, %r934, %r645;
	ld.global.u32 	%r646, [%rd6+244];
	xor.b32  	%r933, %r933, %r646;
	ld.global.u32 	%r647, [%rd6+248];
	xor.b32  	%r932, %r932, %r647;
	ld.global.u32 	%r648, [%rd6+252];
	xor.b32  	%r931, %r931, %r648;
	ld.global.u32 	%r649, [%rd6+256];
	xor.b32  	%r930, %r930, %r649;
$L__BB0_31:
	and.b32  	%r651, %r557, 8192;
	setp.eq.s32 	%p17, %r651, 0;
	@%p17 bra 	$L__BB0_33;
	ld.global.u32 	%r652, [%rd6+260];
	xor.b32  	%r934, %r934, %r652;
	ld.global.u32 	%r653, [%rd6+264];
	xor.b32  	%r933, %r933, %r653;
	ld.global.u32 	%r654, [%rd6+268];
	xor.b32  	%r932, %r932, %r654;
	ld.global.u32 	%r655, [%rd6+272];
	xor.b32  	%r931, %r931, %r655;
	ld.global.u32 	%r656, [%rd6+276];
	xor.b32  	%r930, %r930, %r656;
$L__BB0_33:
	and.b32  	%r658, %r557, 16384;
	setp.eq.s32 	%p18, %r658, 0;
	@%p18 bra 	$L__BB0_35;
	ld.global.u32 	%r659, [%rd6+280];
	xor.b32  	%r934, %r934, %r659;
	ld.global.u32 	%r660, [%rd6+284];
	xor.b32  	%r933, %r933, %r660;
	ld.global.u32 	%r661, [%rd6+288];
	xor.b32  	%r932, %r932, %r661;
	ld.global.u32 	%r662, [%rd6+292];
	xor.b32  	%r931, %r931, %r662;
	ld.global.u32 	%r663, [%rd6+296];
	xor.b32  	%r930, %r930, %r663;
$L__BB0_35:
	and.b32  	%r665, %r557, 32768;
	setp.eq.s32 	%p19, %r665, 0;
	@%p19 bra 	$L__BB0_37;
	ld.global.u32 	%r666, [%rd6+300];
	xor.b32  	%r934, %r934, %r666;
	ld.global.u32 	%r667, [%rd6+304];
	xor.b32  	%r933, %r933, %r667;
	ld.global.u32 	%r668, [%rd6+308];
	xor.b32  	%r932, %r932, %r668;
	ld.global.u32 	%r669, [%rd6+312];
	xor.b32  	%r931, %r931, %r669;
	ld.global.u32 	%r670, [%rd6+316];
	xor.b32  	%r930, %r930, %r670;
$L__BB0_37:
	add.s32 	%r929, %r929, 16;
	setp.ne.s32 	%p20, %r929, 32;
	@%p20 bra 	$L__BB0_5;
	mad.lo.s32 	%r671, %r923, -31, %r14;
	add.s32 	%r923, %r671, 1;
	setp.ne.s32 	%p21, %r923, 5;
	@%p21 bra 	$L__BB0_4;
	st.local.u32 	[%rd1+4], %r934;
	st.local.v2.u32 	[%rd1+8], {%r933, %r932};
	st.local.v2.u32 	[%rd1+16], {%r931, %r930};
	setp.eq.s64 	%p22, %rd4, 1;
	@%p22 bra 	$L__BB0_114;
	mov.b32 	%r930, 0;
	mov.u32 	%r1023, %r930;
	mov.u32 	%r1024, %r930;
	mov.u32 	%r1025, %r930;
	mov.u32 	%r934, %r930;
	mov.u32 	%r1015, %r930;
$L__BB0_41:
	mul.wide.u32 	%rd18, %r1015, 4;
	add.s64 	%rd19, %rd1, %rd18;
	ld.local.u32 	%r189, [%rd19+4];
	shl.b32 	%r190, %r1015, 5;
	mov.b32 	%r1021, 0;
$L__BB0_42:
	.pragma "nounroll";
	shr.u32 	%r674, %r189, %r1021;
	and.b32  	%r675, %r674, 1;
	setp.eq.b32 	%p23, %r675, 1;
	not.pred 	%p24, %p23;
	add.s32 	%r676, %r190, %r1021;
	mul.lo.s32 	%r677, %r676, 5;
	mul.wide.u32 	%rd20, %r677, 4;
	add.s64 	%rd7, %rd5, %rd20;
	@%p24 bra 	$L__BB0_44;
	ld.global.u32 	%r678, [%rd7];
	xor.b32  	%r934, %r934, %r678;
	ld.global.u32 	%r679, [%rd7+4];
	xor.b32  	%r1025, %r1025, %r679;
	ld.global.u32 	%r680, [%rd7+8];
	xor.b32  	%r1024, %r1024, %r680;
	ld.global.u32 	%r681, [%rd7+12];
	xor.b32  	%r1023, %r1023, %r681;
	ld.global.u32 	%r682, [%rd7+16];
	xor.b32  	%r930, %r930, %r682;
$L__BB0_44:
	and.b32  	%r684, %r674, 2;
	setp.eq.s32 	%p25, %r684, 0;
	@%p25 bra 	$L__BB0_46;
	ld.global.u32 	%r685, [%rd7+20];
	xor.b32  	%r934, %r934, %r685;
	ld.global.u32 	%r686, [%rd7+24];
	xor.b32  	%r1025, %r1025, %r686;
	ld.global.u32 	%r687, [%rd7+28];
	xor.b32  	%r1024, %r1024, %r687;
	ld.global.u32 	%r688, [%rd7+32];
	xor.b32  	%r1023, %r1023, %r688;
	ld.global.u32 	%r689, [%rd7+36];
	xor.b32  	%r930, %r930, %r689;
$L__BB0_46:
	and.b32  	%r691, %r674, 4;
	setp.eq.s32 	%p26, %r691, 0;
	@%p26 bra 	$L__BB0_48;
	ld.global.u32 	%r692, [%rd7+40];
	xor.b32  	%r934, %r934, %r692;
	ld.global.u32 	%r693, [%rd7+44];
	xor.b32  	%r1025, %r1025, %r693;
	ld.global.u32 	%r694, [%rd7+48];
	xor.b32  	%r1024, %r1024, %r694;
	ld.global.u32 	%r695, [%rd7+52];
	xor.b32  	%r1023, %r1023, %r695;
	ld.global.u32 	%r696, [%rd7+56];
	xor.b32  	%r930, %r930, %r696;
$L__BB0_48:
	and.b32  	%r698, %r674, 8;
	setp.eq.s32 	%p27, %r698, 0;
	@%p27 bra 	$L__BB0_50;
	ld.global.u32 	%r699, [%rd7+60];
	xor.b32  	%r934, %r934, %r699;
	ld.global.u32 	%r700, [%rd7+64];
	xor.b32  	%r1025, %r1025, %r700;
	ld.global.u32 	%r701, [%rd7+68];
	xor.b32  	%r1024, %r1024, %r701;
	ld.global.u32 	%r702, [%rd7+72];
	xor.b32  	%r1023, %r1023, %r702;
	ld.global.u32 	%r703, [%rd7+76];
	xor.b32  	%r930, %r930, %r703;
$L__BB0_50:
	and.b32  	%r705, %r674, 16;
	setp.eq.s32 	%p28, %r705, 0;
	@%p28 bra 	$L__BB0_52;
	ld.global.u32 	%r706, [%rd7+80];
	xor.b32  	%r934, %r934, %r706;
	ld.global.u32 	%r707, [%rd7+84];
	xor.b32  	%r1025, %r1025, %r707;
	ld.global.u32 	%r708, [%rd7+88];
	xor.b32  	%r1024, %r1024, %r708;
	ld.global.u32 	%r709, [%rd7+92];
	xor.b32  	%r1023, %r1023, %r709;
	ld.global.u32 	%r710, [%rd7+96];
	xor.b32  	%r930, %r930, %r710;
$L__BB0_52:
	and.b32  	%r712, %r674, 32;
	setp.eq.s32 	%p29, %r712, 0;
	@%p29 bra 	$L__BB0_54;
	ld.global.u32 	%r713, [%rd7+100];
	xor.b32  	%r934, %r934, %r713;
	ld.global.u32 	%r714, [%rd7+104];
	xor.b32  	%r1025, %r1025, %r714;
	ld.global.u32 	%r715, [%rd7+108];
	xor.b32  	%r1024, %r1024, %r715;
	ld.global.u32 	%r716, [%rd7+112];
	xor.b32  	%r1023, %r1023, %r716;
	ld.global.u32 	%r717, [%rd7+116];
	xor.b32  	%r930, %r930, %r717;
$L__BB0_54:
	and.b32  	%r719, %r674, 64;
	setp.eq.s32 	%p30, %r719, 0;
	@%p30 bra 	$L__BB0_56;
	ld.global.u32 	%r720, [%rd7+120];
	xor.b32  	%r934, %r934, %r720;
	ld.global.u32 	%r721, [%rd7+124];
	xor.b32  	%r1025, %r1025, %r721;
	ld.global.u32 	%r722, [%rd7+128];
	xor.b32  	%r1024, %r1024, %r722;
	ld.global.u32 	%r723, [%rd7+132];
	xor.b32  	%r1023, %r1023, %r723;
	ld.global.u32 	%r724, [%rd7+136];
	xor.b32  	%r930, %r930, %r724;
$L__BB0_56:
	and.b32  	%r726, %r674, 128;
	setp.eq.s32 	%p31, %r726, 0;
	@%p31 bra 	$L__BB0_58;
	ld.global.u32 	%r727, [%rd7+140];
	xor.b32  	%r934, %r934, %r727;
	ld.global.u32 	%r728, [%rd7+144];
	xor.b32  	%r1025, %r1025, %r728;
	ld.global.u32 	%r729, [%rd7+148];
	xor.b32  	%r1024, %r1024, %r729;
	ld.global.u32 	%r730, [%rd7+152];
	xor.b32  	%r1023, %r1023, %r730;
	ld.global.u32 	%r731, [%rd7+156];
	xor.b32  	%r930, %r930, %r731;
$L__BB0_58:
	and.b32  	%r733, %r674, 256;
	setp.eq.s32 	%p32, %r733, 0;
	@%p32 bra 	$L__BB0_60;
	ld.global.u32 	%r734, [%rd7+160];
	xor.b32  	%r934, %r934, %r734;
	ld.global.u32 	%r735, [%rd7+164];
	xor.b32  	%r1025, %r1025, %r735;
	ld.global.u32 	%r736, [%rd7+168];
	xor.b32  	%r1024, %r1024, %r736;
	ld.global.u32 	%r737, [%rd7+172];
	xor.b32  	%r1023, %r1023, %r737;
	ld.global.u32 	%r738, [%rd7+176];
	xor.b32  	%r930, %r930, %r738;
$L__BB0_60:
	and.b32  	%r740, %r674, 512;
	setp.eq.s32 	%p33, %r740, 0;
	@%p33 bra 	$L__BB0_62;
	ld.global.u32 	%r741, [%rd7+180];
	xor.b32  	%r934, %r934, %r741;
	ld.global.u32 	%r742, [%rd7+184];
	xor.b32  	%r1025, %r1025, %r742;
	ld.global.u32 	%r743, [%rd7+188];
	xor.b32  	%r1024, %r1024, %r743;
	ld.global.u32 	%r744, [%rd7+192];
	xor.b32  	%r1023, %r1023, %r744;
	ld.global.u32 	%r745, [%rd7+196];
	xor.b32  	%r930, %r930, %r745;
$L__BB0_62:
	and.b32  	%r747, %r674, 1024;
	setp.eq.s32 	%p34, %r747, 0;
	@%p34 bra 	$L__BB0_64;
	ld.global.u32 	%r748, [%rd7+200];
	xor.b32  	%r934, %r934, %r748;
	ld.global.u32 	%r749, [%rd7+204];
	xor.b32  	%r1025, %r1025, %r749;
	ld.global.u32 	%r750, [%rd7+208];
	xor.b32  	%r1024, %r1024, %r750;
	ld.global.u32 	%r751, [%rd7+212];
	xor.b32  	%r1023, %r1023, %r751;
	ld.global.u32 	%r752, [%rd7+216];
	xor.b32  	%r930, %r930, %r752;
$L__BB0_64:
	and.b32  	%r754, %r674, 2048;
	setp.eq.s32 	%p35, %r754, 0;
	@%p35 bra 	$L__BB0_66;
	ld.global.u32 	%r755, [%rd7+220];
	xor.b32  	%r934, %r934, %r755;
	ld.global.u32 	%r756, [%rd7+224];
	xor.b32  	%r1025, %r1025, %r756;
	ld.global.u32 	%r757, [%rd7+228];
	xor.b32  	%r1024, %r1024, %r757;
	ld.global.u32 	%r758, [%rd7+232];
	xor.b32  	%r1023, %r1023, %r758;
	ld.global.u32 	%r759, [%rd7+236];
	xor.b32  	%r930, %r930, %r759;
$L__BB0_66:
	and.b32  	%r761, %r674, 4096;
	setp.eq.s32 	%p36, %r761, 0;
	@%p36 bra 	$L__BB0_68;
	ld.global.u32 	%r762, [%rd7+240];
	xor.b32  	%r934, %r934, %r762;
	ld.global.u32 	%r763, [%rd7+244];
	xor.b32  	%r1025, %r1025, %r763;
	ld.global.u32 	%r764, [%rd7+248];
	xor.b32  	%r1024, %r1024, %r764;
	ld.global.u32 	%r765, [%rd7+252];
	xor.b32  	%r1023, %r1023, %r765;
	ld.global.u32 	%r766, [%rd7+256];
	xor.b32  	%r930, %r930, %r766;
$L__BB0_68:
	and.b32  	%r768, %r674, 8192;
	setp.eq.s32 	%p37, %r768, 0;
	@%p37 bra 	$L__BB0_70;
	ld.global.u32 	%r769, [%rd7+260];
	xor.b32  	%r934, %r934, %r769;
	ld.global.u32 	%r770, [%rd7+264];
	xor.b32  	%r1025, %r1025, %r770;
	ld.global.u32 	%r771, [%rd7+268];
	xor.b32  	%r1024, %r1024, %r771;
	ld.global.u32 	%r772, [%rd7+272];
	xor.b32  	%r1023, %r1023, %r772;
	ld.global.u32 	%r773, [%rd7+276];
	xor.b32  	%r930, %r930, %r773;
$L__BB0_70:
	and.b32  	%r775, %r674, 16384;
	setp.eq.s32 	%p38, %r775, 0;
	@%p38 bra 	$L__BB0_72;
	ld.global.u32 	%r776, [%rd7+280];
	xor.b32  	%r934, %r934, %r776;
	ld.global.u32 	%r777, [%rd7+284];
	xor.b32  	%r1025, %r1025, %r777;
	ld.global.u32 	%r778, [%rd7+288];
	xor.b32  	%r1024, %r1024, %r778;
	ld.global.u32 	%r779, [%rd7+292];
	xor.b32  	%r1023, %r1023, %r779;
	ld.global.u32 	%r780, [%rd7+296];
	xor.b32  	%r930, %r930, %r780;
$L__BB0_72:
	and.b32  	%r782, %r674, 32768;
	setp.eq.s32 	%p39, %r782, 0;
	@%p39 bra 	$L__BB0_74;
	ld.global.u32 	%r783, [%rd7+300];
	xor.b32  	%r934, %r934, %r783;
	ld.global.u32 	%r784, [%rd7+304];
	xor.b32  	%r1025, %r1025, %r784;
	ld.global.u32 	%r785, [%rd7+308];
	xor.b32  	%r1024, %r1024, %r785;
	ld.global.u32 	%r786, [%rd7+312];
	xor.b32  	%r1023, %r1023, %r786;
	ld.global.u32 	%r787, [%rd7+316];
	xor.b32  	%r930, %r930, %r787;
$L__BB0_74:
	add.s32 	%r1021, %r1021, 16;
	setp.ne.s32 	%p40, %r1021, 32;
	@%p40 bra 	$L__BB0_42;
	mad.lo.s32 	%r788, %r1015, -31, %r190;
	add.s32 	%r1015, %r788, 1;
	setp.ne.s32 	%p41, %r1015, 5;
	@%p41 bra 	$L__BB0_41;
	st.local.u32 	[%rd1+4], %r934;
	st.local.v2.u32 	[%rd1+8], {%r1025, %r1024};
	st.local.v2.u32 	[%rd1+16], {%r1023, %r930};
	setp.ne.s64 	%p42, %rd4, 3;
	@%p42 bra 	$L__BB0_114;
	mov.b32 	%r930, 0;
	mov.u32 	%r1115, %r930;
	mov.u32 	%r1116, %r930;
	mov.u32 	%r1117, %r930;
	mov.u32 	%r934, %r930;
	mov.u32 	%r1107, %r930;
$L__BB0_78:
	mul.wide.u32 	%rd21, %r1107, 4;
	add.s64 	%rd22, %rd1, %rd21;
	ld.local.u32 	%r365, [%rd22+4];
	shl.b32 	%r366, %r1107, 5;
	mov.b32 	%r1113, 0;
$L__BB0_79:
	.pragma "nounroll";
	shr.u32 	%r791, %r365, %r1113;
	and.b32  	%r792, %r791, 1;
	setp.eq.b32 	%p43, %r792, 1;
	not.pred 	%p44, %p43;
	add.s32 	%r793, %r366, %r1113;
	mul.lo.s32 	%r794, %r793, 5;
	mul.wide.u32 	%rd23, %r794, 4;
	add.s64 	%rd8, %rd5, %rd23;
	@%p44 bra 	$L__BB0_81;
	ld.global.u32 	%r795, [%rd8];
	xor.b32  	%r934, %r934, %r795;
	ld.global.u32 	%r796, [%rd8+4];
	xor.b32  	%r1117, %r1117, %r796;
	ld.global.u32 	%r797, [%rd8+8];
	xor.b32  	%r1116, %r1116, %r797;
	ld.global.u32 	%r798, [%rd8+12];
	xor.b32  	%r1115, %r1115, %r798;
	ld.global.u32 	%r799, [%rd8+16];
	xor.b32  	%r930, %r930, %r799;
$L__BB0_81:
	and.b32  	%r801, %r791, 2;
	setp.eq.s32 	%p45, %r801, 0;
	@%p45 bra 	$L__BB0_83;
	ld.global.u32 	%r802, [%rd8+20];
	xor.b32  	%r934, %r934, %r802;
	ld.global.u32 	%r803, [%rd8+24];
	xor.b32  	%r1117, %r1117, %r803;
	ld.global.u32 	%r804, [%rd8+28];
	xor.b32  	%r1116, %r1116, %r804;
	ld.global.u32 	%r805, [%rd8+32];
	xor.b32  	%r1115, %r1115, %r805;
	ld.global.u32 	%r806, [%rd8+36];
	xor.b32  	%r930, %r930, %r806;
$L__BB0_83:
	and.b32  	%r808, %r791, 4;
	setp.eq.s32 	%p46, %r808, 0;
	@%p46 bra 	$L__BB0_85;
	ld.global.u32 	%r809, [%rd8+40];
	xor.b32  	%r934, %r934, %r809;
	ld.global.u32 	%r810, [%rd8+44];
	xor.b32  	%r1117, %r1117, %r810;
	ld.global.u32 	%r811, [%rd8+48];
	xor.b32  	%r1116, %r1116, %r811;
	ld.global.u32 	%r812, [%rd8+52];
	xor.b32  	%r1115, %r1115, %r812;
	ld.global.u32 	%r813, [%rd8+56];
	xor.b32  	%r930, %r930, %r813;
$L__BB0_85:
	and.b32  	%r815, %r791, 8;
	setp.eq.s32 	%p47, %r815, 0;
	@%p47 bra 	$L__BB0_87;
	ld.global.u32 	%r816, [%rd8+60];
	xor.b32  	%r934, %r934, %r816;
	ld.global.u32 	%r817, [%rd8+64];
	xor.b32  	%r1117, %r1117, %r817;
	ld.global.u32 	%r818, [%rd8+68];
	xor.b32  	%r1116, %r1116, %r818;
	ld.global.u32 	%r819, [%rd8+72];
	xor.b32  	%r1115, %r1115, %r819;
	ld.global.u32 	%r820, [%rd8+76];
	xor.b32  	%r930, %r930, %r820;
$L__BB0_87:
	and.b32  	%r822, %r791, 16;
	setp.eq.s32 	%p48, %r822, 0;
	@%p48 bra 	$L__BB0_89;
	ld.global.u32 	%r823, [%rd8+80];
	xor.b32  	%r934, %r934, %r823;
	ld.global.u32 	%r824, [%rd8+84];
	xor.b32  	%r1117, %r1117, %r824;
	ld.global.u32 	%r825, [%rd8+88];
	xor.b32  	%r1116, %r1116, %r825;
	ld.global.u32 	%r826, [%rd8+92];
	xor.b32  	%r1115, %r1115, %r826;
	ld.global.u32 	%r827, [%rd8+96];
	xor.b32  	%r930, %r930, %r827;
$L__BB0_89:
	and.b32  	%r829, %r791, 32;
	setp.eq.s32 	%p49, %r829, 0;
	@%p49 bra 	$L__BB0_91;
	ld.global.u32 	%r830, [%rd8+100];
	xor.b32  	%r934, %r934, %r830;
	ld.global.u32 	%r831, [%rd8+104];
	xor.b32  	%r1117, %r1117, %r831;
	ld.global.u32 	%r832, [%rd8+108];
	xor.b32  	%r1116, %r1116, %r832;
	ld.global.u32 	%r833, [%rd8+112];
	xor.b32  	%r1115, %r1115, %r833;
	ld.global.u32 	%r834, [%rd8+116];
	xor.b32  	%r930, %r930, %r834;
$L__BB0_91:
	and.b32  	%r836, %r791, 64;
	setp.eq.s32 	%p50, %r836, 0;
	@%p50 bra 	$L__BB0_93;
	ld.global.u32 	%r837, [%rd8+120];
	xor.b32  	%r934, %r934, %r837;
	ld.global.u32 	%r838, [%rd8+124];
	xor.b32  	%r1117, %r1117, %r838;
	ld.global.u32 	%r839, [%rd8+128];
	xor.b32  	%r1116, %r1116, %r839;
	ld.global.u32 	%r840, [%rd8+132];
	xor.b32  	%r1115, %r1115, %r840;
	ld.global.u32 	%r841, [%rd8+136];
	xor.b32  	%r930, %r930, %r841;
$L__BB0_93:
	and.b32  	%r843, %r791, 128;
	setp.eq.s32 	%p51, %r843, 0;
	@%p51 bra 	$L__BB0_95;
	ld.global.u32 	%r844, [%rd8+140];
	xor.b32  	%r934, %r934, %r844;
	ld.global.u32 	%r845, [%rd8+144];
	xor.b32  	%r1117, %r1117, %r845;
	ld.global.u32 	%r846, [%rd8+148];
	xor.b32  	%r1116, %r1116, %r846;
	ld.global.u32 	%r847, [%rd8+152];
	xor.b32  	%r1115, %r1115, %r847;
	ld.global.u32 	%r848, [%rd8+156];
	xor.b32  	%r930, %r930, %r848;
$L__BB0_95:
	and.b32  	%r850, %r791, 256;
	setp.eq.s32 	%p52, %r850, 0;
	@%p52 bra 	$L__BB0_97;
	ld.global.u32 	%r851, [%rd8+160];
	xor.b32  	%r934, %r934, %r851;
	ld.global.u32 	%r852, [%rd8+164];
	xor.b32  	%r1117, %r1117, %r852;
	ld.global.u32 	%r853, [%rd8+168];
	xor.b32  	%r1116, %r1116, %r853;
	ld.global.u32 	%r854, [%rd8+172];
	xor.b32  	%r1115, %r1115, %r854;
	ld.global.u32 	%r855, [%rd8+176];
	xor.b32  	%r930, %r930, %r855;
$L__BB0_97:
	and.b32  	%r857, %r791, 512;
	setp.eq.s32 	%p53, %r857, 0;
	@%p53 bra 	$L__BB0_99;
	ld.global.u32 	%r858, [%rd8+180];
	xor.b32  	%r934, %r934, %r858;
	ld.global.u32 	%r859, [%rd8+184];
	xor.b32  	%r1117, %r1117, %r859;
	ld.global.u32 	%r860, [%rd8+188];
	xor.b32  	%r1116, %r1116, %r860;
	ld.global.u32 	%r861, [%rd8+192];
	xor.b32  	%r1115, %r1115, %r861;
	ld.global.u32 	%r862, [%rd8+196];
	xor.b32  	%r930, %r930, %r862;
$L__BB0_99:
	and.b32  	%r864, %r791, 1024;
	setp.eq.s32 	%p54, %r864, 0;
	@%p54 bra 	$L__BB0_101;
	ld.global.u32 	%r865, [%rd8+200];
	xor.b32  	%r934, %r934, %r865;
	ld.global.u32 	%r866, [%rd8+204];
	xor.b32  	%r1117, %r1117, %r866;
	ld.global.u32 	%r867, [%rd8+208];
	xor.b32  	%r1116, %r1116, %r867;
	ld.global.u32 	%r868, [%rd8+212];
	xor.b32  	%r1115, %r1115, %r868;
	ld.global.u32 	%r869, [%rd8+216];
	xor.b32  	%r930, %r930, %r869;
$L__BB0_101:
	and.b32  	%r871, %r791, 2048;
	setp.eq.s32 	%p55, %r871, 0;
	@%p55 bra 	$L__BB0_103;
	ld.global.u32 	%r872, [%rd8+220];
	xor.b32  	%r934, %r934, %r872;
	ld.global.u32 	%r873, [%rd8+224];
	xor.b32  	%r1117, %r1117, %r873;
	ld.global.u32 	%r874, [%rd8+228];
	xor.b32  	%r1116, %r1116, %r874;
	ld.global.u32 	%r875, [%rd8+232];
	xor.b32  	%r1115, %r1115, %r875;
	ld.global.u32 	%r876, [%rd8+236];
	xor.b32  	%r930, %r930, %r876;
$L__BB0_103:
	and.b32  	%r878, %r791, 4096;
	setp.eq.s32 	%p56, %r878, 0;
	@%p56 bra 	$L__BB0_105;
	ld.global.u32 	%r879, [%rd8+240];
	xor.b32  	%r934, %r934, %r879;
	ld.global.u32 	%r880, [%rd8+244];
	xor.b32  	%r1117, %r1117, %r880;
	ld.global.u32 	%r881, [%rd8+248];
	xor.b32  	%r1116, %r1116, %r881;
	ld.global.u32 	%r882, [%rd8+252];
	xor.b32  	%r1115, %r1115, %r882;
	ld.global.u32 	%r883, [%rd8+256];
	xor.b32  	%r930, %r930, %r883;
$L__BB0_105:
	and.b32  	%r885, %r791, 8192;
	setp.eq.s32 	%p57, %r885, 0;
	@%p57 bra 	$L__BB0_107;
	ld.global.u32 	%r886, [%rd8+260];
	xor.b32  	%r934, %r934, %r886;
	ld.global.u32 	%r887, [%rd8+264];
	xor.b32  	%r1117, %r1117, %r887;
	ld.global.u32 	%r888, [%rd8+268];
	xor.b32  	%r1116, %r1116, %r888;
	ld.global.u32 	%r889, [%rd8+272];
	xor.b32  	%r1115, %r1115, %r889;
	ld.global.u32 	%r890, [%rd8+276];
	xor.b32  	%r930, %r930, %r890;
$L__BB0_107:
	and.b32  	%r892, %r791, 16384;
	setp.eq.s32 	%p58, %r892, 0;
	@%p58 bra 	$L__BB0_109;
	ld.global.u32 	%r893, [%rd8+280];
	xor.b32  	%r934, %r934, %r893;
	ld.global.u32 	%r894, [%rd8+284];
	xor.b32  	%r1117, %r1117, %r894;
	ld.global.u32 	%r895, [%rd8+288];
	xor.b32  	%r1116, %r1116, %r895;
	ld.global.u32 	%r896, [%rd8+292];
	xor.b32  	%r1115, %r1115, %r896;
	ld.global.u32 	%r897, [%rd8+296];
	xor.b32  	%r930, %r930, %r897;
$L__BB0_109:
	and.b32  	%r899, %r791, 32768;
	setp.eq.s32 	%p59, %r899, 0;
	@%p59 bra 	$L__BB0_111;
	ld.global.u32 	%r900, [%rd8+300];
	xor.b32  	%r934, %r934, %r900;
	ld.global.u32 	%r901, [%rd8+304];
	xor.b32  	%r1117, %r1117, %r901;
	ld.global.u32 	%r902, [%rd8+308];
	xor.b32  	%r1116, %r1116, %r902;
	ld.global.u32 	%r903, [%rd8+312];
	xor.b32  	%r1115, %r1115, %r903;
	ld.global.u32 	%r904, [%rd8+316];
	xor.b32  	%r930, %r930, %r904;
$L__BB0_111:
	add.s32 	%r1113, %r1113, 16;
	setp.ne.s32 	%p60, %r1113, 32;
	@%p60 bra 	$L__BB0_79;
	mad.lo.s32 	%r905, %r1107, -31, %r366;
	add.s32 	%r1107, %r905, 1;
	setp.ne.s32 	%p61, %r1107, 5;
	@%p61 bra 	$L__BB0_78;
	st.local.u32 	[%rd1+4], %r934;
	st.local.v2.u32 	[%rd1+8], {%r1117, %r1116};
	st.local.v2.u32 	[%rd1+16], {%r1115, %r930};
$L__BB0_114:
	shr.u64 	%rd27, %rd3, 2;
	add.s32 	%r917, %r917, 1;
	setp.gt.u64 	%p62, %rd3, 3;
	@%p62 bra 	$L__BB0_2;
$L__BB0_115:
	cvta.to.global.u64 	%rd24, %rd10;
	shr.u32 	%r906, %r934, 2;
	xor.b32  	%r907, %r906, %r934;
	shl.b32 	%r908, %r930, 4;
	shl.b32 	%r909, %r907, 1;
	xor.b32  	%r910, %r909, %r908;
	xor.b32  	%r911, %r910, %r907;
	xor.b32  	%r912, %r911, %r930;
	add.s32 	%r913, %r1, %r912;
	add.s32 	%r914, %r913, 362437;
	cvt.rn.f32.u32 	%f1, %r914;
	fma.rn.f32 	%f2, %f1, 0f2F800000, 0f2F000000;
	shl.b64 	%rd25, %rd2, 2;
	add.s64 	%rd26, %rd24, %rd25;
	st.global.f32 	[%rd26], %f2;
	ret;

}


// ===== COMPILED SASS (sm_100) =====

	.target	sm_100

	.elftype	@"ET_EXEC"


//--------------------- .note.nv.tkinfo           --------------------------
	.section	.note.nv.tkinfo,"",@"SHT_NOTE"
	.sectionflags	@"SHF_NOTE_NV_TKINFO"
	.tkinfo
        /*0018*/ 	.word	0x00000002
        /*0030*/ 	.string	""
        /*0030*/ 	.string	"ptxas"
        /*0030*/ 	.string	"Cuda compilation tools, release 13.0, V13.0.88"
        /*0030*/ 	.string	"Build cuda_13.0.r13.0/compiler.36424714_0"
        /*0030*/ 	.string	"-arch sm_100 -m 64 "



//--------------------- .note.nv.cuinfo           --------------------------
	.section	.note.nv.cuinfo,"",@"SHT_NOTE"
	.sectionflags	@"SHF_NOTE_NV_CUINFO"
        /*0018*/ 	.short	0x0002
        /*001a*/ 	.short	0x0064
        /*001c*/ 	.short	0x0082
	.zero		2


//--------------------- .nv.info                  --------------------------
	.section	.nv.info,"",@"SHT_CUDA_INFO"
	.align	4


	//----- nvinfo : EIATTR_REGCOUNT
	.align		4
        /*0000*/ 	.byte	0x04, 0x2f
        /*0002*/ 	.short	(.L_10 - .L_9)
	.align		4
.L_9:
        /*0004*/ 	.word	index@(_Z21generateRandomNumbersPfiy)
        /*0008*/ 	.word	0x0000001f


	//----- nvinfo : EIATTR_FRAME_SIZE
	.align		4
.L_10:
        /*000c*/ 	.byte	0x04, 0x11
        /*000e*/ 	.short	(.L_12 - .L_11)
	.align		4
.L_11:
        /*0010*/ 	.word	index@(_Z21generateRandomNumbersPfiy)
        /*0014*/ 	.word	0x00000030


	//----- nvinfo : EIATTR_MIN_STACK_SIZE
	.align		4
.L_12:
        /*0018*/ 	.byte	0x04, 0x12
        /*001a*/ 	.short	(.L_14 - .L_13)
	.align		4
.L_13:
        /*001c*/ 	.word	index@(_Z21generateRandomNumbersPfiy)
        /*0020*/ 	.word	0x00000030
.L_14:


//--------------------- .nv.compat                --------------------------
	.section	.nv.compat,"",@"SHT_CUDA_COMPAT_INFO"
	.align	4
        /*0000*/ 	.byte	0x02, 0x09, 0x00, 0x00, 0x02, 0x02, 0x01, 0x00, 0x02, 0x05, 0x05, 0x00, 0x03, 0x07, 0x01, 0x01
        /*0010*/ 	.byte	0x02, 0x03, 0x00, 0x00, 0x02, 0x06, 0x01, 0x00, 0x04, 0x0b, 0x08, 0x00, 0x09, 0x00, 0x00, 0x00
        /*0020*/ 	.byte	0x00, 0x00, 0x00, 0x00


//--------------------- .nv.info._Z21generateRandomNumbersPfiy --------------------------
	.section	.nv.info._Z21generateRandomNumbersPfiy,"",@"SHT_CUDA_INFO"
	.sectionflags	@""
	.align	4


	//----- nvinfo : EIATTR_CUDA_API_VERSION
	.align		4
        /*0000*/ 	.byte	0x04, 0x37
        /*0002*/ 	.short	(.L_16 - .L_15)
.L_15:
        /*0004*/ 	.word	0x00000082


	//----- nvinfo : EIATTR_KPARAM_INFO
	.align		4
.L_16:
        /*0008*/ 	.byte	0x04, 0x17
        /*000a*/ 	.short	(.L_18 - .L_17)
.L_17:
        /*000c*/ 	.word	0x00000000
        /*0010*/ 	.short	0x0002
        /*0012*/ 	.short	0x0010
        /*0014*/ 	.byte	0x00, 0xf0, 0x21, 0x00


	//----- nvinfo : EIATTR_KPARAM_INFO
	.align		4
.L_18:
        /*0018*/ 	.byte	0x04, 0x17
        /*001a*/ 	.short	(.L_20 - .L_19)
.L_19:
        /*001c*/ 	.word	0x00000000
        /*0020*/ 	.short	0x0001
        /*0022*/ 	.short	0x0008
        /*0024*/ 	.byte	0x00, 0xf0, 0x11, 0x00


	//----- nvinfo : EIATTR_KPARAM_INFO
	.align		4
.L_20:
        /*0028*/ 	.byte	0x04, 0x17
        /*002a*/ 	.short	(.L_22 - .L_21)
.L_21:
        /*002c*/ 	.word	0x00000000
        /*0030*/ 	.short	0x0000
        /*0032*/ 	.short	0x0000
        /*0034*/ 	.byte	0x00, 0xf5, 0x21, 0x00


	//----- nvinfo : EIATTR_SPARSE_MMA_MASK
	.align		4
.L_22:
        /*0038*/ 	.byte	0x03, 0x50
        /*003a*/ 	.short	0x0000


	//----- nvinfo : EIATTR_MAXREG_COUNT
	.align		4
        /*003c*/ 	.byte	0x03, 0x1b
        /*003e*/ 	.short	0x00ff


	//----- nvinfo : EIATTR_MERCURY_ISA_VERSION
	.align		4
        /*0040*/ 	.byte	0x03, 0x5f
        /*0042*/ 	.short	0x0101


	//----- nvinfo : EIATTR_VRC_CTA_INIT_COUNT
	.align		4
        /*0044*/ 	.byte	0x02, 0x4a
	.zero		1
	.zero		1


	//----- nvinfo : EIATTR_EXIT_INSTR_OFFSETS
	.align		4
        /*0048*/ 	.byte	0x04, 0x1c
        /*004a*/ 	.short	(.L_24 - .L_23)


	//   ....[0]....
.L_23:
        /*004c*/ 	.word	0x000027a0


	//----- nvinfo : EIATTR_CRS_STACK_SIZE
	.align		4
.L_24:
        /*0050*/ 	.byte	0x04, 0x1e
        /*0052*/ 	.short	(.L_26 - .L_25)
.L_25:
        /*0054*/ 	.word	0x00000000


	//----- nvinfo : EIATTR_CBANK_PARAM_SIZE
	.align		4
.L_26:
        /*0058*/ 	.byte	0x03, 0x19
        /*005a*/ 	.short	0x0018


	//----- nvinfo : EIATTR_PARAM_CBANK
	.align		4
        /*005c*/ 	.byte	0x04, 0x0a
        /*005e*/ 	.short	(.L_28 - .L_27)
	.align		4
.L_27:
        /*0060*/ 	.word	index@(.nv.constant0._Z21generateRandomNumbersPfiy)
        /*0064*/ 	.short	0x0380
        /*0066*/ 	.short	0x0018


	//----- nvinfo : EIATTR_SW_WAR
	.align		4
.L_28:
        /*0068*/ 	.byte	0x04, 0x36
        /*006a*/ 	.short	(.L_30 - .L_29)
.L_29:
        /*006c*/ 	.word	0x00000008
.L_30:


//--------------------- .nv.callgraph             --------------------------
	.section	.nv.callgraph,"",@"SHT_CUDA_CALLGRAPH"
	.align	4
	.sectionentsize	8
	.align		4
        /*0000*/ 	.word	0x00000000
	.align		4
        /*0004*/ 	.word	0xffffffff
	.align		4
        /*0008*/ 	.word	0x00000000
	.align		4
        /*000c*/ 	.word	0xfffffffe
	.align		4
        /*0010*/ 	.word	0x00000000
	.align		4
        /*0014*/ 	.word	0xfffffffd
	.align		4
        /*0018*/ 	.word	0x00000000
	.align		4
        /*001c*/ 	.word	0xfffffffc


//--------------------- .nv.constant4             --------------------------
	.section	.nv.constant4,"a",@progbits
	.align	8
	.align		8
.nv.constant4:
        /*0000*/ 	.dword	precalc_xorwow_matrix
	.align		8
        /*0008*/ 	.dword	precalc_xorwow_offset_matrix
	.align		8
        /*0010*/ 	.dword	mrg32k3aM1
	.align		8
        /*0018*/ 	.dword	mrg32k3aM2
	.align		8
        /*0020*/ 	.dword	mrg32k3aM1SubSeq
	.align		8
        /*0028*/ 	.dword	mrg32k3aM2SubSeq
	.align		8
        /*0030*/ 	.dword	mrg32k3aM1Seq
	.align		8
        /*0038*/ 	.dword	mrg32k3aM2Seq


//--------------------- .nv.constant3             --------------------------
	.section	.nv.constant3,"a",@progbits
	.align	8
.nv.constant3:
	.type		__cr_lgamma_table,@object
	.size		__cr_lgamma_table,(.L_8 - __cr_lgamma_table)
__cr_lgamma_table:
        /*0000*/ 	.byte	0x00, 0x00, 0x00, 0x00, 0x00, 0x00, 0x00, 0x00, 0x00, 0x00, 0x00, 0x00, 0x00, 0x00, 0x00, 0x00
        /*0010*/ 	.byte	0xef, 0x39, 0xfa, 0xfe, 0x42, 0x2e, 0xe6, 0x3f, 0x02, 0x20, 0x2a, 0xfa, 0x0b, 0xab, 0xfc, 0x3f
        /*0020*/ 	.byte	0xf9, 0x2c, 0x92, 0x7c, 0xa7, 0x6c, 0x09, 0x40, 0xc9, 0x79, 0x44, 0x3c, 0x64, 0x26, 0x13, 0x40
        /*0030*/ 	.byte	0xca, 0x01, 0xcf, 0x3a, 0x27, 0x51, 0x1a, 0x40, 0x30, 0xcc, 0x2d, 0xf3, 0xe1, 0x0c, 0x21, 0x40
        /*0040*/ 	.byte	0x0d, 0xb7, 0xfc, 0x82, 0x8e, 0x35, 0x25, 0x40
.L_8:


//--------------------- .text._Z21generateRandomNumbersPfiy --------------------------
	.section	.text._Z21generateRandomNumbersPfiy,"ax",@progbits
	.align	128
        .global         _Z21generateRandomNumbersPfiy
        .type           _Z21generateRandomNumbersPfiy,@function
        .size           _Z21generateRandomNumbersPfiy,(.L_x_12 - _Z21generateRandomNumbersPfiy)
        .other          _Z21generateRandomNumbersPfiy,@"STO_CUDA_ENTRY STV_DEFAULT"
_Z21generateRandomNumbersPfiy:
.text._Z21generateRandomNumbersPfiy:
[----:B------:R-:W0:Y:S08]  /*0000*/  LDC R1, c[0x0][0x37c] ;  /* 0x0000df00ff017b82 */ /* 0x000e300000000800 */
[----:B------:R-:W1:Y:S01]  /*0010*/  LDC.64 R2, c[0x0][0x390] ;  /* 0x0000e400ff027b82 */ /* 0x000e620000000a00 */
[----:B------:R-:W2:Y:S01]  /*0020*/  S2R R8, SR_TID.X ;  /* 0x0000000000087919 */ /* 0x000ea20000002100 */
[----:B0-----:R-:W-:Y:S01]  /*0030*/  VIADD R1, R1, 0xffffffd0 ;  /* 0xffffffd001017836 */ /* 0x001fe20000000000 */
[----:B------:R-:W0:Y:S01]  /*0040*/  LDCU.64 UR6, c[0x0][0x358] ;  /* 0x00006b00ff0677ac */ /* 0x000e220008000a00 */
[----:B------:R-:W-:Y:S04]  /*0050*/  BSSY.RECONVERGENT B0, `(.L_x_0) ;  /* 0x000025f000007945 */ /* 0x000fe80003800200 */
[----:B------:R-:W2:Y:S08]  /*0060*/  S2UR UR4, SR_CTAID.X ;  /* 0x00000000000479c3 */ /* 0x000eb00000002500 */
[----:B------:R-:W2:Y:S01]  /*0070*/  LDC R11, c[0x0][0x360] ;  /* 0x0000d800ff0b7b82 */ /* 0x000ea20000000800 */
[----:B-1----:R-:W-:-:S02]  /*0080*/  LOP3.LUT R0, R2, 0xaad26b49, RZ, 0x3c, !PT ;  /* 0xaad26b4902007812 */ /* 0x002fc400078e3cff */
[----:B------:R-:W-:-:S03]  /*0090*/  LOP3.LUT R2, R3, 0xf7dcefdd, RZ, 0x3c, !PT ;  /* 0xf7dcefdd03027812 */ /* 0x000fc600078e3cff */
[----:B------:R-:W-:Y:S02]  /*00a0*/  IMAD R0, R0, 0x4182bed5, RZ ;  /* 0x4182bed500007824 */ /* 0x000fe400078e02ff */
[----:B------:R-:W-:Y:S02]  /*00b0*/  IMAD R9, R2, -0x658354e5, RZ ;  /* 0x9a7cab1b02097824 */ /* 0x000fe400078e02ff */
[C---:B------:R-:W-:Y:S01]  /*00c0*/  VIADD R5, R0.reuse, 0x583f19 ;  /* 0x00583f1900057836 */ /* 0x040fe20000000000 */
[C---:B------:R-:W-:Y:S01]  /*00d0*/  LOP3.LUT R6, R0.reuse, 0x159a55e5, RZ, 0x3c, !PT ;  /* 0x159a55e500067812 */ /* 0x040fe200078e3cff */
[C---:B------:R-:W-:Y:S01]  /*00e0*/  VIADD R3, R0.reuse, 0x75bcd15 ;  /* 0x075bcd1500037836 */ /* 0x040fe20000000000 */
[----:B------:R-:W-:Y:S01]  /*00f0*/  IADD3 R2, PT, PT, R0, 0x64f0c9, R9 ;  /* 0x0064f0c900027810 */ /* 0x000fe20007ffe009 */
[C---:B------:R-:W-:Y:S01]  /*0100*/  VIADD R7, R9.reuse, 0x1f123bb5 ;  /* 0x1f123bb509077836 */ /* 0x040fe20000000000 */
[----:B------:R-:W-:Y:S01]  /*0110*/  LOP3.LUT R4, R9, 0x5491333, RZ, 0x3c, !PT ;  /* 0x0549133309047812 */ /* 0x000fe200078e3cff */
[----:B--2---:R-:W-:-:S02]  /*0120*/  IMAD R0, R11, UR4, R8 ;  /* 0x000000040b007c24 */ /* 0x004fc4000f8e0208 */
[----:B------:R1:W-:Y:S04]  /*0130*/  STL.64 [R1], R2 ;  /* 0x0000000201007387 */ /* 0x0003e80000100a00 */
[----:B------:R1:W-:Y:S01]  /*0140*/  STL.64 [R1+0x8], R6 ;  /* 0x0000080601007387 */ /* 0x0003e20000100a00 */
[----:B------:R-:W-:Y:S02]  /*0150*/  ISETP.NE.AND P0, PT, R0, RZ, PT ;  /* 0x000000ff0000720c */ /* 0x000fe40003f05270 */
[----:B------:R-:W-:Y:S01]  /*0160*/  SHF.R.S32.HI R8, RZ, 0x1f, R0 ;  /* 0x0000001fff087819 */ /* 0x000fe20000011400 */
[----:B------:R1:W-:Y:S10]  /*0170*/  STL.64 [R1+0x10], R4 ;  /* 0x0000100401007387 */ /* 0x0003f40000100a00 */
[----:B0-----:R-:W-:Y:S05]  /*0180*/  @!P0 BRA `(.L_x_1) ;  /* 0x00000024002c8947 */ /* 0x001fea0003800000 */
[----:B------:R-:W-:Y:S02]  /*0190*/  IMAD.MOV.U32 R13, RZ, RZ, R8 ;  /* 0x000000ffff0d7224 */ /* 0x000fe400078e0008 */
[----:B------:R-:W-:Y:S02]  /*01a0*/  IMAD.MOV.U32 R11, RZ, RZ, RZ ;  /* 0x000000ffff0b7224 */ /* 0x000fe400078e00ff */
[----:B------:R-:W-:-:S07]  /*01b0*/  IMAD.MOV.U32 R10, RZ, RZ, R0 ;  /* 0x000000ffff0a7224 */ /* 0x000fce00078e0000 */
.L_x_10:
[----:B-1----:R-:W-:Y:S01]  /*01c0*/  LOP3.LUT R2, R10, 0x3, RZ, 0xc0, !PT ;  /* 0x000000030a027812 */ /* 0x002fe200078ec0ff */
[----:B------:R-:W-:Y:S03]  /*01d0*/  BSSY.RECONVERGENT B1, `(.L_x_2) ;  /* 0x0000240000017945 */ /* 0x000fe60003800200 */
[----:B------:R-:W-:-:S04]  /*01e0*/  ISETP.NE.U32.AND P0, PT, R2, RZ, PT ;  /* 0x000000ff0200720c */ /* 0x000fc80003f05070 */
[----:B------:R-:W-:-:S13]  /*01f0*/  ISETP.NE.AND.EX P0, PT, RZ, RZ, PT, P0 ;  /* 0x000000ffff00720c */ /* 0x000fda0003f05300 */
[----:B0-----:R-:W-:Y:S05]  /*0200*/  @!P0 BRA `(.L_x_3) ;  /* 0x0000002000f08947 */ /* 0x001fea0003800000 */
[----:B------:R-:W0:Y:S01]  /*0210*/  LDC.64 R8, c[0x4][RZ] ;  /* 0x01000000ff087b82 */ /* 0x000e220000000a00 */
[----:B------:R-:W-:Y:S02]  /*0220*/  CS2R R2, SRZ ;  /* 0x0000000000027805 */ /* 0x000fe4000001ff00 */
[----:B------:R-:W-:Y:S02]  /*0230*/  CS2R R4, SRZ ;  /* 0x0000000000047805 */ /* 0x000fe4000001ff00 */
[----:B------:R-:W-:Y:S01]  /*0240*/  CS2R R6, SRZ ;  /* 0x0000000000067805 */ /* 0x000fe2000001ff00 */
[----:B0-----:R-:W-:-:S07]  /*0250*/  IMAD.WIDE.U32 R8, R11, 0xc80, R8 ;  /* 0x00000c800b087825 */ /* 0x001fce00078e0008 */
.L_x_5:
[----:B------:R-:W-:-:S06]  /*0260*/  IMAD R12, R2, 0x4, R1 ;  /* 0x00000004020c7824 */ /* 0x000fcc00078e0201 */
[----:B------:R-:W5:Y:S01]  /*0270*/  LDL R12, [R12+0x4] ;  /* 0x000004000c0c7983 */ /* 0x000f620000100800 */
[----:B------:R-:W-:-:S05]  /*0280*/  UMOV UR4, URZ ;  /* 0x000000ff00047c82 */ /* 0x000fca0008000000 */
.L_x_4:
[----:B-----5:R-:W-:Y:S01]  /*0290*/  SHF.R.U32.HI R22, RZ, UR4, R12 ;  /* 0x00000004ff167c19 */ /* 0x020fe2000801160c */
[----:B------:R-:W-:-:S03]  /*02a0*/  IMAD.SHL.U32 R14, R2, 0x20, RZ ;  /* 0x00000020020e7824 */ /* 0x000fc600078e00ff */
[----:B------:R-:W-:Y:S01]  /*02b0*/  LOP3.LUT R15, R22, 0x1, RZ, 0xc0, !PT ;  /* 0x00000001160f7812 */ /* 0x000fe200078ec0ff */
[----:B------:R-:W-:-:S03]  /*02c0*/  VIADD R14, R14, UR4 ;  /* 0x000000040e0e7c36 */ /* 0x000fc60008000000 */
[----:B------:R-:W-:Y:S01]  /*02d0*/  ISETP.NE.U32.AND P0, PT, R15, 0x1, PT ;  /* 0x000000010f00780c */ /* 0x000fe20003f05070 */
[----:B------:R-:W-:-:S03]  /*02e0*/  IMAD R15, R14, 0x5, RZ ;  /* 0x000000050e0f7824 */ /* 0x000fc600078e02ff */
[----:B------:R-:W-:Y:S01]  /*02f0*/  R2P PR, R22, 0x7e ;  /* 0x0000007e16007804 */ /* 0x000fe20000000000 */
[----:B------:R-:W-:-:S08]  /*0300*/  IMAD.WIDE.U32 R14, R15, 0x4, R8 ;  /* 0x000000040f0e7825 */ /* 0x000fd000078e0008 */
[----:B------:R-:W2:Y:S04]  /*0310*/  @!P0 LDG.E R16, desc[UR6][R14.64+0x10] ;  /* 0x000010060e108981 */ /* 0x000ea8000c1e1900 */
[----:B------:R-:W3:Y:S04]  /*0320*/  @P1 LDG.E R18, desc[UR6][R14.64+0x24] ;  /* 0x000024060e121981 */ /* 0x000ee8000c1e1900 */
[----:B------:R-:W4:Y:S04]  /*0330*/  @P2 LDG.E R20, desc[UR6][R14.64+0x38] ;  /* 0x000038060e142981 */ /* 0x000f28000c1e1900 */
[----:B------:R-:W4:Y:S04]  /*0340*/  @P3 LDG.E R24, desc[UR6][R14.64+0x4c] ;  /* 0x00004c060e183981 */ /* 0x000f28000c1e1900 */
[----:B------:R-:W4:Y:S04]  /*0350*/  @P4 LDG.E R26, desc[UR6][R14.64+0x60] ;  /* 0x000060060e1a4981 */ /* 0x000f28000c1e1900 */
[----:B------:R-:W4:Y:S04]  /*0360*/  @!P0 LDG.E R17, desc[UR6][R14.64+0x4] ;  /* 0x000004060e118981 */ /* 0x000f28000c1e1900 */
[----:B------:R-:W4:Y:S04]  /*0370*/  @!P0 LDG.E R19, desc[UR6][R14.64+0xc] ;  /* 0x00000c060e138981 */ /* 0x000f28000c1e1900 */
[----:B------:R-:W4:Y:S04]  /*0380*/  @P1 LDG.E R21, desc[UR6][R14.64+0x18] ;  /* 0x000018060e151981 */ /* 0x000f28000c1e1900 */
[----:B------:R-:W4:Y:S04]  /*0390*/  @P3 LDG.E R23, desc[UR6][R14.64+0x40] ;  /* 0x000040060e173981 */ /* 0x000f28000c1e1900 */
[----:B------:R-:W4:Y:S04]  /*03a0*/  @P5 LDG.E R25, desc[UR6][R14.64+0x70] ;  /* 0x000070060e195981 */ /* 0x000f28000c1e1900 */
[----:B------:R-:W4:Y:S01]  /*03b0*/  @P6 LDG.E R28, desc[UR6][R14.64+0x88] ;  /* 0x000088060e1c6981 */ /* 0x000f22000c1e1900 */
[----:B--2---:R-:W-:-:S03]  /*03c0*/  @!P0 LOP3.LUT R5, R5, R16, RZ, 0x3c, !PT ;  /* 0x0000001005058212 */ /* 0x004fc600078e3cff */
[----:B------:R-:W2:Y:S01]  /*03d0*/  @!P0 LDG.E R16, desc[UR6][R14.64] ;  /* 0x000000060e108981 */ /* 0x000ea2000c1e1900 */
[----:B---3--:R-:W-:-:S03]  /*03e0*/  @P1 LOP3.LUT R5, R5, R18, RZ, 0x3c, !PT ;  /* 0x0000001205051212 */ /* 0x008fc600078e3cff */
[----:B------:R-:W3:Y:S01]  /*03f0*/  @!P0 LDG.E R18, desc[UR6][R14.64+0x8] ;  /* 0x000008060e128981 */ /* 0x000ee2000c1e1900 */
[----:B----4-:R-:W-:-:S03]  /*0400*/  @P2 LOP3.LUT R5, R5, R20, RZ, 0x3c, !PT ;  /* 0x0000001405052212 */ /* 0x010fc600078e3cff */
[----:B------:R-:W4:Y:S01]  /*0410*/  @P1 LDG.E R20, desc[UR6][R14.64+0x14] ;  /* 0x000014060e141981 */ /* 0x000f22000c1e1900 */
[----:B------:R-:W-:-:S03]  /*0420*/  @P3 LOP3.LUT R5, R5, R24, RZ, 0x3c, !PT ;  /* 0x0000001805053212 */ /* 0x000fc600078e3cff */
[----:B------:R-:W4:Y:S01]  /*0430*/  @P5 LDG.E R24, desc[UR6][R14.64+0x74] ;  /* 0x000074060e185981 */ /* 0x000f22000c1e1900 */
[----:B------:R-:W-:-:S03]  /*0440*/  @P4 LOP3.LUT R5, R5, R26, RZ, 0x3c, !PT ;  /* 0x0000001a05054212 */ /* 0x000fc600078e3cff */
[----:B------:R-:W4:Y:S01]  /*0450*/  @P3 LDG.E R26, desc[UR6][R14.64+0x44] ;  /* 0x000044060e1a3981 */ /* 0x000f22000c1e1900 */
[----:B------:R-:W-:-:S03]  /*0460*/  @!P0 LOP3.LUT R6, R6, R17, RZ, 0x3c, !PT ;  /* 0x0000001106068212 */ /* 0x000fc600078e3cff */
[----:B------:R-:W4:Y:S01]  /*0470*/  @P1 LDG.E R17, desc[UR6][R14.64+0x20] ;  /* 0x000020060e111981 */ /* 0x000f22000c1e1900 */
[----:B------:R-:W-:-:S03]  /*0480*/  @!P0 LOP3.LUT R4, R4, R19, RZ, 0x3c, !PT ;  /* 0x0000001304048212 */ /* 0x000fc600078e3cff */
[----:B------:R-:W4:Y:S01]  /*0490*/  @P2 LDG.E R19, desc[UR6][R14.64+0x2c] ;  /* 0x00002c060e132981 */ /* 0x000f22000c1e1900 */
[----:B------:R-:W-:-:S03]  /*04a0*/  @P1 LOP3.LUT R6, R6, R21, RZ, 0x3c, !PT ;  /* 0x0000001506061212 */ /* 0x000fc600078e3cff */
[----:B------:R-:W4:Y:S01]  /*04b0*/  @P2 LDG.E R21, desc[UR6][R14.64+0x34] ;  /* 0x000034060e152981 */ /* 0x000f22000c1e1900 */
[----:B--2---:R-:W-:-:S03]  /*04c0*/  @!P0 LOP3.LUT R3, R3, R16, RZ, 0x3c, !PT ;  /* 0x0000001003038212 */ /* 0x004fc600078e3cff */
[----:B------:R-:W2:Y:S01]  /*04d0*/  @P1 LDG.E R16, desc[UR6][R14.64+0x1c] ;  /* 0x00001c060e101981 */ /* 0x000ea2000c1e1900 */
[----:B---3--:R-:W-:-:S03]  /*04e0*/  @!P0 LOP3.LUT R7, R7, R18, RZ, 0x3c, !PT ;  /* 0x0000001207078212 */ /* 0x008fc600078e3cff */
[----:B------:R-:W3:Y:S01]  /*04f0*/  @P2 LDG.E R18, desc[UR6][R14.64+0x28] ;  /* 0x000028060e122981 */ /* 0x000ee2000c1e1900 */
[----:B----4-:R-:W-:-:S03]  /*0500*/  @P1 LOP3.LUT R3, R3, R20, RZ, 0x3c, !PT ;  /* 0x0000001403031212 */ /* 0x010fc600078e3cff */
[----:B------:R-:W4:Y:S01]  /*0510*/  @P2 LDG.E R20, desc[UR6][R14.64+0x30] ;  /* 0x000030060e142981 */ /* 0x000f22000c1e1900 */
[----:B------:R-:W-:-:S03]  /*0520*/  @P5 LOP3.LUT R5, R5, R24, RZ, 0x3c, !PT ;  /* 0x0000001805055212 */ /* 0x000fc600078e3cff */
[----:B------:R-:W4:Y:S01]  /*0530*/  @P3 LDG.E R24, desc[UR6][R14.64+0x3c] ;  /* 0x00003c060e183981 */ /* 0x000f22000c1e1900 */
[----:B------:R-:W-:-:S03]  /*0540*/  @P1 LOP3.LUT R4, R4, R17, RZ, 0x3c, !PT ;  /* 0x0000001104041212 */ /* 0x000fc600078e3cff */
[----:B------:R-:W4:Y:S01]  /*0550*/  @P3 LDG.E R17, desc[UR6][R14.64+0x48] ;  /* 0x000048060e113981 */ /* 0x000f22000c1e1900 */
[----:B------:R-:W-:-:S03]  /*0560*/  @P2 LOP3.LUT R6, R6, R19, RZ, 0x3c, !PT ;  /* 0x0000001306062212 */ /* 0x000fc600078e3cff */
[----:B------:R-:W4:Y:S01]  /*0570*/  @P4 LDG.E R19, desc[UR6][R14.64+0x54] ;  /* 0x000054060e134981 */ /* 0x000f22000c1e1900 */
[----:B------:R-:W-:Y:S02]  /*0580*/  @P2 LOP3.LUT R4, R4, R21, RZ, 0x3c, !PT ;  /* 0x0000001504042212 */ /* 0x000fe400078e3cff */
[----:B------:R-:W-:Y:S01]  /*0590*/  @P3 LOP3.LUT R6, R6, R23, RZ, 0x3c, !PT ;  /* 0x0000001706063212 */ /* 0x000fe200078e3cff */
[----:B------:R-:W4:Y:S04]  /*05a0*/  @P4 LDG.E R21, desc[UR6][R14.64+0x5c] ;  /* 0x00005c060e154981 */ /* 0x000f28000c1e1900 */
[----:B------:R-:W4:Y:S01]  /*05b0*/  @P5 LDG.E R23, desc[UR6][R14.64+0x68] ;  /* 0x000068060e175981 */ /* 0x000f22000c1e1900 */
[----:B--2---:R-:W-:-:S03]  /*05c0*/  @P1 LOP3.LUT R7, R7, R16, RZ, 0x3c, !PT ;  /* 0x0000001007071212 */ /* 0x004fc600078e3cff */
[----:B------:R-:W2:Y:S01]  /*05d0*/  @P4 LDG.E R16, desc[UR6][R14.64+0x50] ;  /* 0x000050060e104981 */ /* 0x000ea2000c1e1900 */
[----:B---3--:R-:W-:-:S03]  /*05e0*/  @P2 LOP3.LUT R3, R3, R18, RZ, 0x3c, !PT ;  /* 0x0000001203032212 */ /* 0x008fc600078e3cff */
[----:B------:R-:W3:Y:S01]  /*05f0*/  @P4 LDG.E R18, desc[UR6][R14.64+0x58] ;  /* 0x000058060e124981 */ /* 0x000ee2000c1e1900 */
[----:B----4-:R-:W-:-:S03]  /*0600*/  @P2 LOP3.LUT R7, R7, R20, RZ, 0x3c, !PT ;  /* 0x0000001407072212 */ /* 0x010fc600078e3cff */
[----:B------:R-:W4:Y:S01]  /*0610*/  @P5 LDG.E R20, desc[UR6][R14.64+0x64] ;  /* 0x000064060e145981 */ /* 0x000f22000c1e1900 */
[----:B------:R-:W-:-:S03]  /*0620*/  @P3 LOP3.LUT R3, R3, R24, RZ, 0x3c, !PT ;  /* 0x0000001803033212 */ /* 0x000fc600078e3cff */
[----:B------:R-:W4:Y:S01]  /*0630*/  @P5 LDG.E R24, desc[UR6][R14.64+0x6c] ;  /* 0x00006c060e185981 */ /* 0x000f22000c1e1900 */
[----:B------:R-:W-:Y:S02]  /*0640*/  LOP3.LUT P0, RZ, R22, 0x80, RZ, 0xc0, !PT ;  /* 0x0000008016ff7812 */ /* 0x000fe4000780c0ff */
[----:B------:R-:W-:Y:S02]  /*0650*/  @P3 LOP3.LUT R7, R7, R26, RZ, 0x3c, !PT ;  /* 0x0000001a07073212 */ /* 0x000fe400078e3cff */
[----:B------:R-:W-:Y:S02]  /*0660*/  @P3 LOP3.LUT R4, R4, R17, RZ, 0x3c, !PT ;  /* 0x0000001104043212 */ /* 0x000fe400078e3cff */
[----:B------:R-:W4:Y:S01]  /*0670*/  @P6 LDG.E R17, desc[UR6][R14.64+0x7c] ;  /* 0x00007c060e116981 */ /* 0x000f22000c1e1900 */
[----:B------:R-:W-:-:S03]  /*0680*/  @P4 LOP3.LUT R6, R6, R19, RZ, 0x3c, !PT ;  /* 0x0000001306064212 */ /* 0x000fc600078e3cff */
[----:B------:R-:W4:Y:S01]  /*0690*/  @P6 LDG.E R19, desc[UR6][R14.64+0x84] ;  /* 0x000084060e136981 */ /* 0x000f22000c1e1900 */
[----:B------:R-:W-:-:S03]  /*06a0*/  @P4 LOP3.LUT R4, R4, R21, RZ, 0x3c, !PT ;  /* 0x0000001504044212 */ /* 0x000fc600078e3cff */
[----:B------:R-:W4:Y:S01]  /*06b0*/  @P0 LDG.E R26, desc[UR6][R14.64+0x9c] ;  /* 0x00009c060e1a0981 */ /* 0x000f22000c1e1900 */
[----:B------:R-:W-:-:S03]  /*06c0*/  @P5 LOP3.LUT R6, R6, R23, RZ, 0x3c, !PT ;  /* 0x0000001706065212 */ /* 0x000fc600078e3cff */
        /* <DEDUP_REMOVED lines=10> */
[----:B------:R-:W-:Y:S02]  /*0770*/  @P5 LOP3.LUT R4, R4, R25, RZ, 0x3c, !PT ;  /* 0x0000001904045212 */ /* 0x000fe400078e3cff */
[----:B------:R-:W-:Y:S02]  /*0780*/  @P6 LOP3.LUT R5, R5, R28, RZ, 0x3c, !PT ;  /* 0x0000001c05056212 */ /* 0x000fe400078e3cff */
[----:B------:R-:W-:Y:S02]  /*0790*/  @P6 LOP3.LUT R6, R6, R17, RZ, 0x3c, !PT ;  /* 0x0000001106066212 */ /* 0x000fe400078e3cff */
[----:B------:R-:W-:Y:S02]  /*07a0*/  @P6 LOP3.LUT R4, R4, R19, RZ, 0x3c, !PT ;  /* 0x0000001304046212 */ /* 0x000fe400078e3cff */
[----:B------:R-:W-:Y:S02]  /*07b0*/  @P0 LOP3.LUT R5, R5, R26, RZ, 0x3c, !PT ;  /* 0x0000001a05050212 */ /* 0x000fe400078e3cff */
[----:B------:R-:W-:-:S02]  /*07c0*/  @P0 LOP3.LUT R6, R6, R21, RZ, 0x3c, !PT ;  /* 0x0000001506060212 */ /* 0x000fc400078e3cff */
[----:B------:R-:W-:Y:S02]  /*07d0*/  @P0 LOP3.LUT R4, R4, R23, RZ, 0x3c, !PT ;  /* 0x0000001704040212 */ /* 0x000fe400078e3cff */
[----:B--2---:R-:W-:Y:S02]  /*07e0*/  @P6 LOP3.LUT R3, R3, R16, RZ, 0x3c, !PT ;  /* 0x0000001003036212 */ /* 0x004fe400078e3cff */
[----:B---3--:R-:W-:Y:S02]  /*07f0*/  @P6 LOP3.LUT R7, R7, R18, RZ, 0x3c, !PT ;  /* 0x0000001207076212 */ /* 0x008fe400078e3cff */
[----:B----4-:R-:W-:Y:S02]  /*0800*/  @P0 LOP3.LUT R3, R3, R20, RZ, 0x3c, !PT ;  /* 0x0000001403030212 */ /* 0x010fe400078e3cff */
[----:B------:R-:W-:Y:S02]  /*0810*/  @P0 LOP3.LUT R7, R7, R24, RZ, 0x3c, !PT ;  /* 0x0000001807070212 */ /* 0x000fe400078e3cff */
[----:B------:R-:W-:-:S13]  /*0820*/  R2P PR, R22.B1, 0x7f ;  /* 0x0000007f16007804 */ /* 0x000fda0000001000 */
[----:B------:R-:W2:Y:S04]  /*0830*/  @P0 LDG.E R18, desc[UR6][R14.64+0xa0] ;  /* 0x0000a0060e120981 */ /* 0x000ea8000c1e1900 */
[----:B------:R-:W3:Y:S04]  /*0840*/  @P0 LDG.E R19, desc[UR6][R14.64+0xa4] ;  /* 0x0000a4060e130981 */ /* 0x000ee8000c1e1900 */
[----:B------:R-:W4:Y:S04]  /*0850*/  @P0 LDG.E R20, desc[UR6][R14.64+0xa8] ;  /* 0x0000a8060e140981 */ /* 0x000f28000c1e1900 */
[----:B------:R-:W4:Y:S04]  /*0860*/  @P0 LDG.E R21, desc[UR6][R14.64+0xac] ;  /* 0x0000ac060e150981 */ /* 0x000f28000c1e1900 */
[----:B------:R-:W4:Y:S04]  /*0870*/  @P0 LDG.E R24, desc[UR6][R14.64+0xb0] ;  /* 0x0000b0060e180981 */ /* 0x000f28000c1e1900 */
[----:B------:R-:W4:Y:S04]  /*0880*/  @P1 LDG.E R16, desc[UR6][R14.64+0xbc] ;  /* 0x0000bc060e101981 */ /* 0x000f28000c1e1900 */
[----:B------:R-:W4:Y:S04]  /*0890*/  @P1 LDG.E R26, desc[UR6][R14.64+0xb4] ;  /* 0x0000b4060e1a1981 */ /* 0x000f28000c1e1900 */
        /* <DEDUP_REMOVED lines=11> */
[----:B------:R-:W-:Y:S01]  /*0950*/  LOP3.LUT P0, RZ, R22, 0x8000, RZ, 0xc0, !PT ;  /* 0x0000800016ff7812 */ /* 0x000fe2000780c0ff */
[----:B------:R-:W4:Y:S01]  /*0960*/  @P2 LDG.E R24, desc[UR6][R14.64+0xd8] ;  /* 0x0000d8060e182981 */ /* 0x000f22000c1e1900 */
[----:B------:R-:W-:-:S03]  /*0970*/  @P1 LOP3.LUT R7, R7, R16, RZ, 0x3c, !PT ;  /* 0x0000001007071212 */ /* 0x000fc600078e3cff */
[----:B------:R-:W4:Y:S01]  /*0980*/  @P2 LDG.E R22, desc[UR6][R14.64+0xd0] ;  /* 0x0000d0060e162981 */ /* 0x000f22000c1e1900 */
[----:B------:R-:W-:-:S03]  /*0990*/  @P1 LOP3.LUT R3, R3, R26, RZ, 0x3c, !PT ;  /* 0x0000001a03031212 */ /* 0x000fc600078e3cff */
[----:B------:R-:W4:Y:S01]  /*09a0*/  @P3 LDG.E R16, desc[UR6][R14.64+0xe4] ;  /* 0x0000e4060e103981 */ /* 0x000f22000c1e1900 */
[----:B------:R-:W-:-:S03]  /*09b0*/  @P1 LOP3.LUT R6, R6, R23, RZ, 0x3c, !PT ;  /* 0x0000001706061212 */ /* 0x000fc600078e3cff */
[----:B------:R-:W4:Y:S01]  /*09c0*/  @P3 LDG.E R26, desc[UR6][R14.64+0xdc] ;  /* 0x0000dc060e1a3981 */ /* 0x000f22000c1e1900 */
[----:B------:R-:W-:-:S03]  /*09d0*/  @P1 LOP3.LUT R4, R4, R17, RZ, 0x3c, !PT ;  /* 0x0000001104041212 */ /* 0x000fc600078e3cff */
        /* <DEDUP_REMOVED lines=43> */
[----:B------:R-:W-:-:S04]  /*0c90*/  UIADD3 UR4, UPT, UPT, UR4, 0x10, URZ ;  /* 0x0000001004047890 */ /* 0x000fc8000fffe0ff */
[----:B------:R-:W-:Y:S01]  /*0ca0*/  UISETP.NE.AND UP0, UPT, UR4, 0x20, UPT ;  /* 0x000000200400788c */ /* 0x000fe2000bf05270 */
[----:B--2---:R-:W-:Y:S02]  /*0cb0*/  @P5 LOP3.LUT R5, R5, R18, RZ, 0x3c, !PT ;  /* 0x0000001205055212 */ /* 0x004fe400078e3cff */
[----:B---3--:R-:W-:Y:S02]  /*0cc0*/  @P6 LOP3.LUT R6, R6, R19, RZ, 0x3c, !PT ;  /* 0x0000001306066212 */ /* 0x008fe400078e3cff */
[----:B----4-:R-:W-:Y:S02]  /*0cd0*/  @P6 LOP3.LUT R3, R3, R20, RZ, 0x3c, !PT ;  /* 0x0000001403036212 */ /* 0x010fe400078e3cff */
[----:B------:R-:W-:Y:S02]  /*0ce0*/  @P6 LOP3.LUT R4, R4, R21, RZ, 0x3c, !PT ;  /* 0x0000001504046212 */ /* 0x000fe400078e3cff */
[----:B------:R-:W-:Y:S02]  /*0cf0*/  @P6 LOP3.LUT R7, R7, R22, RZ, 0x3c, !PT ;  /* 0x0000001607076212 */ /* 0x000fe400078e3cff */
[----:B------:R-:W-:-:S02]  /*0d00*/  @P6 LOP3.LUT R5, R5, R16, RZ, 0x3c, !PT ;  /* 0x0000001005056212 */ /* 0x000fc400078e3cff */
[----:B------:R-:W-:Y:S02]  /*0d10*/  @P0 LOP3.LUT R3, R3, R24, RZ, 0x3c, !PT ;  /* 0x0000001803030212 */ /* 0x000fe400078e3cff */
[----:B------:R-:W-:Y:S02]  /*0d20*/  @P0 LOP3.LUT R5, R5, R28, RZ, 0x3c, !PT ;  /* 0x0000001c05050212 */ /* 0x000fe400078e3cff */
[----:B------:R-:W-:Y:S02]  /*0d30*/  @P0 LOP3.LUT R7, R7, R26, RZ, 0x3c, !PT ;  /* 0x0000001a07070212 */ /* 0x000fe400078e3cff */
[----:B------:R-:W-:Y:S02]  /*0d40*/  @P0 LOP3.LUT R4, R4, R23, RZ, 0x3c, !PT ;  /* 0x0000001704040212 */ /* 0x000fe400078e3cff */
[----:B------:R-:W-:Y:S01]  /*0d50*/  @P0 LOP3.LUT R6, R6, R17, RZ, 0x3c, !PT ;  /* 0x0000001106060212 */ /* 0x000fe200078e3cff */
[----:B------:R-:W-:Y:S06]  /*0d60*/  BRA.U UP0, `(.L_x_4) ;  /* 0xfffffff500487547 */ /* 0x000fec000b83ffff */
[----:B------:R-:W-:-:S05]  /*0d70*/  VIADD R2, R2, 0x1 ;  /* 0x0000000102027836 */ /* 0x000fca0000000000 */
[----:B------:R-:W-:-:S13]  /*0d80*/  ISETP.NE.AND P0, PT, R2, 0x5, PT ;  /* 0x000000050200780c */ /* 0x000fda0003f05270 */
[----:B------:R-:W-:Y:S05]  /*0d90*/  @P0 BRA `(.L_x_5) ;  /* 0xfffffff400300947 */ /* 0x000fea000383ffff */
[----:B------:R-:W-:Y:S01]  /*0da0*/  LOP3.LUT R2, R10, 0x3, RZ, 0xc0, !PT ;  /* 0x000000030a027812 */ /* 0x000fe200078ec0ff */
[----:B------:R0:W-:Y:S03]  /*0db0*/  STL.64 [R1+0x8], R6 ;  /* 0x0000080601007387 */ /* 0x0001e60000100a00 */
[----:B------:R-:W-:Y:S01]  /*0dc0*/  ISETP.NE.U32.AND P0, PT, R2, 0x1, PT ;  /* 0x000000010200780c */ /* 0x000fe20003f05070 */
[----:B------:R0:W-:Y:S03]  /*0dd0*/  STL.64 [R1+0x10], R4 ;  /* 0x0000100401007387 */ /* 0x0001e60000100a00 */
[----:B------:R-:W-:Y:S01]  /*0de0*/  ISETP.NE.AND.EX P0, PT, RZ, RZ, PT, P0 ;  /* 0x000000ffff00720c */ /* 0x000fe20003f05300 */
[----:B------:R0:W-:-:S12]  /*0df0*/  STL [R1+0x4], R3 ;  /* 0x0000040301007387 */ /* 0x0001d80000100800 */
[----:B0-----:R-:W-:Y:S05]  /*0e00*/  @!P0 BRA `(.L_x_3) ;  /* 0x0000001400f08947 */ /* 0x001fea0003800000 */
[----:B------:R-:W-:Y:S01]  /*0e10*/  UMOV UR4, URZ ;  /* 0x000000ff00047c82 */ /* 0x000fe20008000000 */
[----:B------:R-:W-:Y:S01]  /*0e20*/  CS2R R2, SRZ ;  /* 0x0000000000027805 */ /* 0x000fe2000001ff00 */
[----:B------:R-:W-:Y:S01]  /*0e30*/  IMAD.MOV.U32 R4, RZ, RZ, RZ ;  /* 0x000000ffff047224 */ /* 0x000fe200078e00ff */
[----:B------:R-:W-:Y:S01]  /*0e40*/  CS2R R6, SRZ ;  /* 0x0000000000067805 */ /* 0x000fe2000001ff00 */
[----:B------:R-:W-:-:S07]  /*0e50*/  IMAD.U32 R5, RZ, RZ, UR4 ;  /* 0x00000004ff057e24 */ /* 0x000fce000f8e00ff */
.L_x_7:
[----:B------:R-:W-:-:S06]  /*0e60*/  IMAD R12, R2, 0x4, R1 ;  /* 0x00000004020c7824 */ /* 0x000fcc00078e0201 */
[----:B------:R-:W5:Y:S01]  /*0e70*/  LDL R12, [R12+0x4] ;  /* 0x000004000c0c7983 */ /* 0x000f620000100800 */
[----:B------:R-:W-:-:S05]  /*0e80*/  UMOV UR4, URZ ;  /* 0x000000ff00047c82 */ /* 0x000fca0008000000 */
.L_x_6:
        /* <DEDUP_REMOVED lines=180> */
[----:B------:R0:W-:Y:S03]  /*19d0*/  STL [R1+0x4], R3 ;  /* 0x0000040301007387 */ /* 0x0001e60000100800 */
[----:B------:R-:W-:Y:S01]  /*19e0*/  ISETP.NE.AND.EX P0, PT, RZ, RZ, PT, P0 ;  /* 0x000000ffff00720c */ /* 0x000fe20003f05300 */
[----:B------:R0:W-:-:S12]  /*19f0*/  STL.64 [R1+0x10], R4 ;  /* 0x0000100401007387 */ /* 0x0001d80000100a00 */
[----:B0-----:R-:W-:Y:S05]  /*1a00*/  @P0 BRA `(.L_x_3) ;  /* 0x0000000800f00947 */ /* 0x001fea0003800000 */
[----:B------:R-:W-:Y:S01]  /*1a10*/  UMOV UR4, URZ ;  /* 0x000000ff00047c82 */ /* 0x000fe20008000000 */
[----:B------:R-:W-:Y:S01]  /*1a20*/  CS2R R2, SRZ ;  /* 0x0000000000027805 */ /* 0x000fe2000001ff00 */
[----:B------:R-:W-:Y:S01]  /*1a30*/  IMAD.MOV.U32 R4, RZ, RZ, RZ ;  /* 0x000000ffff047224 */ /* 0x000fe200078e00ff */
[----:B------:R-:W-:Y:S01]  /*1a40*/  CS2R R6, SRZ ;  /* 0x0000000000067805 */ /* 0x000fe2000001ff00 */
[----:B------:R-:W-:-:S07]  /*1a50*/  IMAD.U32 R5, RZ, RZ, UR4 ;  /* 0x00000004ff057e24 */ /* 0x000fce000f8e00ff */
.L_x_9:
[----:B------:R-:W-:-:S06]  /*1a60*/  IMAD R12, R2, 0x4, R1 ;  /* 0x00000004020c7824 */ /* 0x000fcc00078e0201 */
[----:B------:R-:W5:Y:S01]  /*1a70*/  LDL R12, [R12+0x4] ;  /* 0x000004000c0c7983 */ /* 0x000f620000100800 */
[----:B------:R-:W-:-:S05]  /*1a80*/  UMOV UR4, URZ ;  /* 0x000000ff00047c82 */ /* 0x000fca0008000000 */
.L_x_8:
        /* <DEDUP_REMOVED lines=177> */
[----:B------:R0:W-:Y:S04]  /*25a0*/  STL.64 [R1+0x8], R6 ;  /* 0x0000080601007387 */ /* 0x0001e80000100a00 */
[----:B------:R0:W-:Y:S04]  /*25b0*/  STL [R1+0x4], R3 ;  /* 0x0000040301007387 */ /* 0x0001e80000100800 */
[----:B------:R0:W-:Y:S02]  /*25c0*/  STL.64 [R1+0x10], R4 ;  /* 0x0000100401007387 */ /* 0x0001e40000100a00 */
.L_x_3:
[----:B------:R-:W-:Y:S05]  /*25d0*/  BSYNC.RECONVERGENT B1 ;  /* 0x0000000000017941 */ /* 0x000fea0003800200 */
.L_x_2:
[C---:B------:R-:W-:Y:S01]  /*25e0*/  ISETP.GT.U32.AND P0, PT, R10.reuse, 0x3, PT ;  /* 0x000000030a00780c */ /* 0x040fe20003f04070 */
[----:B------:R-:W-:Y:S01]  /*25f0*/  VIADD R11, R11, 0x1 ;  /* 0x000000010b0b7836 */ /* 0x000fe20000000000 */
[--C-:B------:R-:W-:Y:S02]  /*2600*/  SHF.R.U64 R10, R10, 0x2, R13.reuse ;  /* 0x000000020a0a7819 */ /* 0x100fe4000000120d */
[----:B------:R-:W-:Y:S02]  /*2610*/  ISETP.GT.U32.AND.EX P0, PT, R13, RZ, PT, P0 ;  /* 0x000000ff0d00720c */ /* 0x000fe40003f04100 */
[----:B------:R-:W-:-:S11]  /*2620*/  SHF.R.U32.HI R13, RZ, 0x2, R13 ;  /* 0x00000002ff0d7819 */ /* 0x000fd6000001160d */
[----:B------:R-:W-:Y:S05]  /*2630*/  @P0 BRA `(.L_x_10) ;  /* 0xffffffd800e00947 */ /* 0x000fea000383ffff */
.L_x_1:
[----:B------:R-:W-:Y:S05]  /*2640*/  BSYNC.RECONVERGENT B0 ;  /* 0x0000000000007941 */ /* 0x000fea0003800200 */
.L_x_0:
[----:B01----:R-:W0:Y:S01]  /*2650*/  LDC.64 R6, c[0x0][0x390] ;  /* 0x0000e400ff067b82 */ /* 0x003e220000000a00 */
[----:B------:R-:W-:Y:S01]  /*2660*/  SHF.R.U32.HI R2, RZ, 0x2, R3 ;  /* 0x00000002ff027819 */ /* 0x000fe20000011603 */
[----:B------:R-:W1:Y:S03]  /*2670*/  LDCU.64 UR4, c[0x0][0x380] ;  /* 0x00007000ff0477ac */ /* 0x000e660008000a00 */
[----:B------:R-:W-:Y:S01]  /*2680*/  LOP3.LUT R2, R2, R3, RZ, 0x3c, !PT ;  /* 0x0000000302027212 */ /* 0x000fe200078e3cff */
[----:B------:R-:W-:-:S04]  /*2690*/  IMAD.SHL.U32 R3, R5, 0x10, RZ ;  /* 0x0000001005037824 */ /* 0x000fc800078e00ff */
[----:B------:R-:W-:-:S05]  /*26a0*/  IMAD.SHL.U32 R4, R2, 0x2, RZ ;  /* 0x0000000202047824 */ /* 0x000fca00078e00ff */
[----:B------:R-:W-:Y:S02]  /*26b0*/  LOP3.LUT R4, R2, R4, R3, 0x96, !PT ;  /* 0x0000000402047212 */ /* 0x000fe400078e9603 */
[----:B------:R-:W-:Y:S02]  /*26c0*/  SHF.R.S32.HI R3, RZ, 0x1f, R0 ;  /* 0x0000001fff037819 */ /* 0x000fe40000011400 */
[----:B------:R-:W-:Y:S01]  /*26d0*/  LOP3.LUT R4, R4, R5, RZ, 0x3c, !PT ;  /* 0x0000000504047212 */ /* 0x000fe200078e3cff */
[----:B------:R-:W-:Y:S01]  /*26e0*/  IMAD.MOV.U32 R5, RZ, RZ, 0x2f800000 ;  /* 0x2f800000ff057424 */ /* 0x000fe200078e00ff */
[----:B-1----:R-:W-:Y:S02]  /*26f0*/  LEA R2, P0, R0, UR4, 0x2 ;  /* 0x0000000400027c11 */ /* 0x002fe4000f8010ff */
[----:B0-----:R-:W-:Y:S02]  /*2700*/  LOP3.LUT R6, R6, 0xaad26b49, RZ, 0x3c, !PT ;  /* 0xaad26b4906067812 */ /* 0x001fe400078e3cff */
[----:B------:R-:W-:-:S02]  /*2710*/  LOP3.LUT R7, R7, 0xf7dcefdd, RZ, 0x3c, !PT ;  /* 0xf7dcefdd07077812 */ /* 0x000fc400078e3cff */
[----:B------:R-:W-:Y:S01]  /*2720*/  LEA.HI.X R3, R0, UR5, R3, 0x2, P0 ;  /* 0x0000000500037c11 */ /* 0x000fe200080f1403 */
[----:B------:R-:W-:Y:S02]  /*2730*/  IMAD R6, R6, 0x4182bed5, RZ ;  /* 0x4182bed506067824 */ /* 0x000fe400078e02ff */
[----:B------:R-:W-:-:S05]  /*2740*/  IMAD R7, R7, -0x658354e5, RZ ;  /* 0x9a7cab1b07077824 */ /* 0x000fca00078e02ff */
[----:B------:R-:W-:-:S04]  /*2750*/  IADD3 R7, PT, PT, R6, 0x64f0c9, R7 ;  /* 0x0064f0c906077810 */ /* 0x000fc80007ffe007 */
[----:B------:R-:W-:-:S04]  /*2760*/  IADD3 R4, PT, PT, R7, 0x587c5, R4 ;  /* 0x000587c507047810 */ /* 0x000fc80007ffe004 */
[----:B------:R-:W-:-:S05]  /*2770*/  I2FP.F32.U32 R4, R4 ;  /* 0x0000000400047245 */ /* 0x000fca0000201000 */
[----:B------:R-:W-:-:S05]  /*2780*/  FFMA R5, R4, R5, 1.1641532182693481445e-10 ;  /* 0x2f00000004057423 */ /* 0x000fca0000000005 */
[----:B------:R-:W-:Y:S01]  /*2790*/  STG.E desc[UR6][R2.64], R5 ;  /* 0x0000000502007986 */ /* 0x000fe2000c101906 */
[----:B------:R-:W-:Y:S05]  /*27a0*/  EXIT ;  /* 0x000000000000794d */ /* 0x000fea0003800000 */
.L_x_11:
[----:B------:R-:W-:-:S00]  /*27b0*/  BRA `(.L_x_11) ;  /* 0xfffffffc00fc7947 */ /* 0x000fc0000383ffff */
[----:B------:R-:W-:-:S00]  /*27c0*/  NOP ;  /* 0x0000000000007918 */ /* 0x000fc00000000000 */
        /* <DEDUP_REMOVED lines=11> */
.L_x_12:


//--------------------- .nv.global.init           --------------------------
	.section	.nv.global.init,"aw",@progbits
	.align	4
.nv.global.init:
	.type		mrg32k3aM1SubSeq,@object
	.size		mrg32k3aM1SubSeq,(mrg32k3aM2SubSeq - mrg32k3aM1SubSeq)
mrg32k3aM1SubSeq:
        /*0000*/ 	.byte	0x0b, 0xcc, 0xee, 0x04, 0x73, 0x29, 0x8b, 0x6f, 0xf6, 0x53, 0x03, 0xf6, 0x23, 0xf6, 0xea, 0xda
        /* <DEDUP_REMOVED lines=125> */
	.type		mrg32k3aM2SubSeq,@object
	.size		mrg32k3aM2SubSeq,(mrg32k3aM1 - mrg32k3aM2SubSeq)
mrg32k3aM2SubSeq:
        /* <DEDUP_REMOVED lines=126> */
	.type		mrg32k3aM1,@object
	.size		mrg32k3aM1,(mrg32k3aM1Seq - mrg32k3aM1)
mrg32k3aM1:
        /* <DEDUP_REMOVED lines=144> */
	.type		mrg32k3aM1Seq,@object
	.size		mrg32k3aM1Seq,(mrg32k3aM2 - mrg32k3aM1Seq)
mrg32k3aM1Seq:
        /* <DEDUP_REMOVED lines=144> */
	.type		mrg32k3aM2,@object
	.size		mrg32k3aM2,(mrg32k3aM2Seq - mrg32k3aM2)
mrg32k3aM2:
        /* <DEDUP_REMOVED lines=144> */
	.type		mrg32k3aM2Seq,@object
	.size		mrg32k3aM2Seq,(precalc_xorwow_matrix - mrg32k3aM2Seq)
mrg32k3aM2Seq:
        /* <DEDUP_REMOVED lines=144> */
	.type		precalc_xorwow_matrix,@object
	.size		precalc_xorwow_matrix,(precalc_xorwow_offset_matrix - precalc_xorwow_matrix)
precalc_xorwow_matrix:
        /* <DEDUP_REMOVED lines=6400> */
	.type		precalc_xorwow_offset_matrix,@object
	.size		precalc_xorwow_offset_matrix,(.L_1 - precalc_xorwow_offset_matrix)
precalc_xorwow_offset_matrix:
        /* <DEDUP_REMOVED lines=6400> */
.L_1:


//--------------------- .nv.shared.reserved.0     --------------------------
	.section	.nv.shared.reserved.0,"aw",@nobits
	.weak		__nv_reservedSMEM_offset_0_alias
	.size		__nv_reservedSMEM_offset_0_alias, 0, 64
	.other		__nv_reservedSMEM_offset_0_alias,@"STO_CUDA_RESERVED_SHARED STV_DEFAULT"
__nv_reservedSMEM_offset_0_alias:
	.zero		0
	.zero		64


//--------------------- .nv.constant0._Z21generateRandomNumbersPfiy --------------------------
	.section	.nv.constant0._Z21generateRandomNumbersPfiy,"a",@progbits
	.sectionflags	@""
	.align	4
.nv.constant0._Z21generateRandomNumbersPfiy:
	.zero		920


//--------------------- SYMBOLS --------------------------

	.type		.nv.reservedSmem.offset0,@object
	.size		.nv.reservedSmem.offset0,0x4
